def matmul_kernel(
    a_ptr,
    b_ptr,
    c_ptr,
    M,
    N,
    K,
    stride_am,
    stride_ak,
    stride_bk,
    stride_bn,
    stride_cm,
    stride_cn,
    BLOCK_M: tl.constexpr,
    BLOCK_N: tl.constexpr,
    BLOCK_K: tl.constexpr,
    GROUP_M: tl.constexpr,
):
    pid = tl.program_id(axis=0)
    num_pid_m = tl.cdiv(M, BLOCK_M)
    num_pid_n = tl.cdiv(N, BLOCK_N)
    num_pid_in_group = GROUP_M * num_pid_n
    group_id = pid // num_pid_in_group
    first_pid_m = group_id * GROUP_M
    group_size_m = min(num_pid_m - first_pid_m, GROUP_M)
    pid_m = first_pid_m + ((pid % num_pid_in_group) % group_size_m)
    pid_n = (pid % num_pid_in_group) // group_size_m

    offs_am = (pid_m * BLOCK_M + tl.arange(0, BLOCK_M)) % M
    offs_bn = (pid_n * BLOCK_N + tl.arange(0, BLOCK_N)) % N
    offs_k = tl.arange(0, BLOCK_K)
    a_ptrs = a_ptr + offs_am[:, None] * stride_am + offs_k[None, :] * stride_ak
    b_ptrs = b_ptr + offs_k[:, None] * stride_bk + offs_bn[None, :] * stride_bn

    acc = tl.zeros((BLOCK_M, BLOCK_N), dtype=tl.float32)
    for kk in range(0, tl.cdiv(K, BLOCK_K)):
        a = tl.load(a_ptrs, mask=offs_k[None, :] < K - kk * BLOCK_K, other=0.0)
        b = tl.load(b_ptrs, mask=offs_k[:, None] < K - kk * BLOCK_K, other=0.0)
        acc = tl.dot(a, b, acc)
        a_ptrs += BLOCK_K * stride_ak
        b_ptrs += BLOCK_K * stride_bk

    c = acc.to(c_ptr.dtype.element_ty)
    offs_cm = pid_m * BLOCK_M + tl.arange(0, BLOCK_M)
    offs_cn = pid_n * BLOCK_N + tl.arange(0, BLOCK_N)
    c_ptrs = c_ptr + offs_cm[:, None] * stride_cm + offs_cn[None, :] * stride_cn
    mask = (offs_cm[:, None] < M) & (offs_cn[None, :] < N)
    tl.store(c_ptrs, c, mask=mask)

# config = {"BLOCK_K": 32, "BLOCK_M": 512, "BLOCK_N": 16, "GROUP_M": 8, "arch": "sm_80", "dtype": "bf16", "num_ctas": 1, "num_stages": 2, "num_warps": 8}
# arch = sm_80


// ===== COMPILED SASS (sm_80) =====

	.target	sm_80

	.elftype	@"ET_EXEC"


//--------------------- .note.nv.tkinfo           --------------------------
	.section	.note.nv.tkinfo,"",@"SHT_NOTE"
	.sectionflags	@"SHF_NOTE_NV_TKINFO"
	.tkinfo
        /*0018*/ 	.word	0x00000002
        /*0030*/ 	.string	""
        /*0030*/ 	.string	"ptxas"
        /*0030*/ 	.string	"Cuda compilation tools, release 13.0, V13.0.88"
        /*0030*/ 	.string	"Build cuda_13.0.r13.0/compiler.36424714_0"
        /*0030*/ 	.string	"-v  -suppress-debug-info  -lineinfo  -arch sm_80 "



//--------------------- .note.nv.cuinfo           --------------------------
	.section	.note.nv.cuinfo,"",@"SHT_NOTE"
	.sectionflags	@"SHF_NOTE_NV_CUINFO"
        /*0018*/ 	.short	0x0002
        /*001a*/ 	.short	0x0050
        /*001c*/ 	.short	0x0082
	.zero		2


//--------------------- .nv.info                  --------------------------
	.section	.nv.info,"",@"SHT_CUDA_INFO"
	.align	4


	//----- nvinfo : EIATTR_REGCOUNT
	.align		4
        /*0000*/ 	.byte	0x04, 0x2f
        /*0002*/ 	.short	(.L_1 - .L_0)
	.align		4
.L_0:
        /*0004*/ 	.word	index@(matmul_kernel)
        /*0008*/ 	.word	0x000000ff


	//----- nvinfo : EIATTR_FRAME_SIZE
	.align		4
.L_1:
        /*000c*/ 	.byte	0x04, 0x11
        /*000e*/ 	.short	(.L_3 - .L_2)
	.align		4
.L_2:
        /*0010*/ 	.word	index@(matmul_kernel)
        /*0014*/ 	.word	0x00000000


	//----- nvinfo : EIATTR_MIN_STACK_SIZE
	.align		4
.L_3:
        /*0018*/ 	.byte	0x04, 0x12
        /*001a*/ 	.short	(.L_5 - .L_4)
	.align		4
.L_4:
        /*001c*/ 	.word	index@(matmul_kernel)
        /*0020*/ 	.word	0x00000000
.L_5:


//--------------------- .nv.info.matmul_kernel    --------------------------
	.section	.nv.info.matmul_kernel,"",@"SHT_CUDA_INFO"
	.sectionflags	@""
	.align	4


	//----- nvinfo : EIATTR_CUDA_API_VERSION
	.align		4
        /*0000*/ 	.byte	0x04, 0x37
        /*0002*/ 	.short	(.L_7 - .L_6)
.L_6:
        /*0004*/ 	.word	0x00000082


	//----- nvinfo : EIATTR_SW2861232_WAR
	.align		4
.L_7:
        /*0008*/ 	.byte	0x01, 0x35
	.zero		2


	//----- nvinfo : EIATTR_PARAM_CBANK
	.align		4
        /*000c*/ 	.byte	0x04, 0x0a
        /*000e*/ 	.short	(.L_9 - .L_8)
	.align		4
.L_8:
        /*0010*/ 	.word	index@(.nv.constant0.matmul_kernel)
        /*0014*/ 	.short	0x0160
        /*0016*/ 	.short	0x0050


	//----- nvinfo : EIATTR_CBANK_PARAM_SIZE
	.align		4
.L_9:
        /*0018*/ 	.byte	0x03, 0x19
        /*001a*/ 	.short	0x0050


	//----- nvinfo : EIATTR_KPARAM_INFO
	.align		4
        /*001c*/ 	.byte	0x04, 0x17
        /*001e*/ 	.short	(.L_11 - .L_10)
.L_10:
        /*0020*/ 	.word	0x00000000
        /*0024*/ 	.short	0x000d
        /*0026*/ 	.short	0x0048
        /*0028*/ 	.byte	0x00, 0xf4, 0x21, 0x00


	//----- nvinfo : EIATTR_KPARAM_INFO
	.align		4
.L_11:
        /*002c*/ 	.byte	0x04, 0x17
        /*002e*/ 	.short	(.L_13 - .L_12)
.L_12:
        /*0030*/ 	.word	0x00000000
        /*0034*/ 	.short	0x000c
        /*0036*/ 	.short	0x0040
        /*0038*/ 	.byte	0x00, 0xf4, 0x21, 0x00


	//----- nvinfo : EIATTR_KPARAM_INFO
	.align		4
.L_13:
        /*003c*/ 	.byte	0x04, 0x17
        /*003e*/ 	.short	(.L_15 - .L_14)
.L_14:
        /*0040*/ 	.word	0x00000000
        /*0044*/ 	.short	0x000b
        /*0046*/ 	.short	0x0038
        /*0048*/ 	.byte	0x00, 0xf0, 0x11, 0x00


	//----- nvinfo : EIATTR_KPARAM_INFO
	.align		4
.L_15:
        /*004c*/ 	.byte	0x04, 0x17
        /*004e*/ 	.short	(.L_17 - .L_16)
.L_16:
        /*0050*/ 	.word	0x00000000
        /*0054*/ 	.short	0x000a
        /*0056*/ 	.short	0x0034
        /*0058*/ 	.byte	0x00, 0xf0, 0x11, 0x00


	//----- nvinfo : EIATTR_KPARAM_INFO
	.align		4
.L_17:
        /*005c*/ 	.byte	0x04, 0x17
        /*005e*/ 	.short	(.L_19 - .L_18)
.L_18:
        /*0060*/ 	.word	0x00000000
        /*0064*/ 	.short	0x0009
        /*0066*/ 	.short	0x0030
        /*0068*/ 	.byte	0x00, 0xf0, 0x11, 0x00


	//----- nvinfo : EIATTR_KPARAM_INFO
	.align		4
.L_19:
        /*006c*/ 	.byte	0x04, 0x17
        /*006e*/ 	.short	(.L_21 - .L_20)
.L_20:
        /*0070*/ 	.word	0x00000000
        /*0074*/ 	.short	0x0008
        /*0076*/ 	.short	0x002c
        /*0078*/ 	.byte	0x00, 0xf0, 0x11, 0x00


	//----- nvinfo : EIATTR_KPARAM_INFO
	.align		4
.L_21:
        /*007c*/ 	.byte	0x04, 0x17
        /*007e*/ 	.short	(.L_23 - .L_22)
.L_22:
        /*0080*/ 	.word	0x00000000
        /*0084*/ 	.short	0x0007
        /*0086*/ 	.short	0x0028
        /*0088*/ 	.byte	0x00, 0xf0, 0x11, 0x00


	//----- nvinfo : EIATTR_KPARAM_INFO
	.align		4
.L_23:
        /*008c*/ 	.byte	0x04, 0x17
        /*008e*/ 	.short	(.L_25 - .L_24)
.L_24:
        /*0090*/ 	.word	0x00000000
        /*0094*/ 	.short	0x0006
        /*0096*/ 	.short	0x0024
        /*0098*/ 	.byte	0x00, 0xf0, 0x11, 0x00


	//----- nvinfo : EIATTR_KPARAM_INFO
	.align		4
.L_25:
        /*009c*/ 	.byte	0x04, 0x17
        /*009e*/ 	.short	(.L_27 - .L_26)
.L_26:
        /*00a0*/ 	.word	0x00000000
        /*00a4*/ 	.short	0x0005
        /*00a6*/ 	.short	0x0020
        /*00a8*/ 	.byte	0x00, 0xf0, 0x11, 0x00


	//----- nvinfo : EIATTR_KPARAM_INFO
	.align		4
.L_27:
        /*00ac*/ 	.byte	0x04, 0x17
        /*00ae*/ 	.short	(.L_29 - .L_28)
.L_28:
        /*00b0*/ 	.word	0x00000000
        /*00b4*/ 	.short	0x0004
        /*00b6*/ 	.short	0x001c
        /*00b8*/ 	.byte	0x00, 0xf0, 0x11, 0x00


	//----- nvinfo : EIATTR_KPARAM_INFO
	.align		4
.L_29:
        /*00bc*/ 	.byte	0x04, 0x17
        /*00be*/ 	.short	(.L_31 - .L_30)
.L_30:
        /*00c0*/ 	.word	0x00000000
        /*00c4*/ 	.short	0x0003
        /*00c6*/ 	.short	0x0018
        /*00c8*/ 	.byte	0x00, 0xf0, 0x11, 0x00


	//----- nvinfo : EIATTR_KPARAM_INFO
	.align		4
.L_31:
        /*00cc*/ 	.byte	0x04, 0x17
        /*00ce*/ 	.short	(.L_33 - .L_32)
.L_32:
        /*00d0*/ 	.word	0x00000000
        /*00d4*/ 	.short	0x0002
        /*00d6*/ 	.short	0x0010
        /*00d8*/ 	.byte	0x00, 0xf4, 0x21, 0x00


	//----- nvinfo : EIATTR_KPARAM_INFO
	.align		4
.L_33:
        /*00dc*/ 	.byte	0x04, 0x17
        /*00de*/ 	.short	(.L_35 - .L_34)
.L_34:
        /*00e0*/ 	.word	0x00000000
        /*00e4*/ 	.short	0x0001
        /*00e6*/ 	.short	0x0008
        /*00e8*/ 	.byte	0x00, 0xf4, 0x21, 0x00


	//----- nvinfo : EIATTR_KPARAM_INFO
	.align		4
.L_35:
        /*00ec*/ 	.byte	0x04, 0x17
        /*00ee*/ 	.short	(.L_37 - .L_36)
.L_36:
        /*00f0*/ 	.word	0x00000000
        /*00f4*/ 	.short	0x0000
        /*00f6*/ 	.short	0x0000
        /*00f8*/ 	.byte	0x00, 0xf4, 0x21, 0x00


	//----- nvinfo : EIATTR_MAXREG_COUNT
	.align		4
.L_37:
        /*00fc*/ 	.byte	0x03, 0x1b
        /*00fe*/ 	.short	0x00ff


	//----- nvinfo : EIATTR_NUM_BARRIERS
	.align		4
        /*0100*/ 	.byte	0x02, 0x4c
        /*0102*/ 	.byte	0x01
	.zero		1


	//----- nvinfo : EIATTR_MERCURY_ISA_VERSION
	.align		4
        /*0104*/ 	.byte	0x03, 0x5f
        /*0106*/ 	.short	0x0000


	//----- nvinfo : EIATTR_EXIT_INSTR_OFFSETS
	.align		4
        /*0108*/ 	.byte	0x04, 0x1c
        /*010a*/ 	.short	(.L_39 - .L_38)


	//   ....[0]....
.L_38:
        /*010c*/ 	.word	0x000039c0


	//   ....[1]....
        /*0110*/ 	.word	0x000039f0


	//----- nvinfo : EIATTR_REQNTID
	.align		4
.L_39:
        /*0114*/ 	.byte	0x04, 0x10
        /*0116*/ 	.short	(.L_41 - .L_40)
.L_40:
        /*0118*/ 	.word	0x00000100
        /*011c*/ 	.word	0x00000001
        /*0120*/ 	.word	0x00000001
.L_41:


//--------------------- .nv.callgraph             --------------------------
	.section	.nv.callgraph,"",@"SHT_CUDA_CALLGRAPH"
	.align	4
	.sectionentsize	8
	.align		4
        /*0000*/ 	.word	0x00000000
	.align		4
        /*0004*/ 	.word	0xffffffff
	.align		4
        /*0008*/ 	.word	0x00000000
	.align		4
        /*000c*/ 	.word	0xfffffffe
	.align		4
        /*0010*/ 	.word	0x00000000
	.align		4
        /*0014*/ 	.word	0xfffffffd
	.align		4
        /*0018*/ 	.word	0x00000000
	.align		4
        /*001c*/ 	.word	0xfffffffc


//--------------------- .nv.rel.action            --------------------------
	.section	.nv.rel.action,"",@"SHT_CUDA_RELOCINFO"
	.align	8
	.sectionentsize	8
        /*0000*/ 	.byte	0x73, 0x00, 0x00, 0x00, 0x00, 0x00, 0x00, 0x00, 0x00, 0x00, 0x00, 0x11, 0x25, 0x00, 0x05, 0x36


//--------------------- .nv.constant0.matmul_kernel --------------------------
	.section	.nv.constant0.matmul_kernel,"a",@progbits
	.sectionflags	@""
	.align	4
.nv.constant0.matmul_kernel:
	.zero		432


//--------------------- .text.matmul_kernel       --------------------------
	.section	.text.matmul_kernel,"ax",@progbits
	.sectioninfo	@"SHI_REGISTERS=255"
	.align	128
        .global         matmul_kernel
        .type           matmul_kernel,@function
        .size           matmul_kernel,(.L_x_5 - matmul_kernel)
        .other          matmul_kernel,@"STO_CUDA_ENTRY STV_DEFAULT"
matmul_kernel:
.text.matmul_kernel:
[----:B------:R-:W-:Y:S02]  /*0000*/  IMAD.MOV.U32 R1, RZ, RZ, c[0x0][0x28] ;  /* 0x00000a00ff017624 */ /* 0x000fe400078e00ff */
[----:B------:R-:W-:Y:S01]  /*0010*/  IMAD.MOV.U32 R0, RZ, RZ, c[0x0][0x17c] ;  /* 0x00005f00ff007624 */ /* 0x000fe200078e00ff */
[----:B------:R-:W0:Y:S01]  /*0020*/  S2R R5, SR_CTAID.X ;  /* 0x0000000000057919 */ /* 0x000e220000002500 */
[----:B------:R-:W-:-:S03]  /*0030*/  ULDC.64 UR4, c[0x0][0x118] ;  /* 0x0000460000047ab9 */ /* 0x000fc60000000a00 */
[----:B------:R-:W-:Y:S01]  /*0040*/  IADD3 R0, R0, 0xf, RZ ;  /* 0x0000000f00007810 */ /* 0x000fe20007ffe0ff */
[----:B------:R-:W1:Y:S03]  /*0050*/  S2R R17, SR_TID.X ;  /* 0x0000000000117919 */ /* 0x000e660000002100 */
[----:B------:R-:W-:-:S04]  /*0060*/  SHF.R.S32.HI R3, RZ, 0x1f, R0 ;  /* 0x0000001fff037819 */ /* 0x000fc80000011400 */
[----:B------:R-:W-:-:S04]  /*0070*/  LEA.HI R3, R3, R0, RZ, 0x4 ;  /* 0x0000000003037211 */ /* 0x000fc800078f20ff */
[----:B------:R-:W-:-:S05]  /*0080*/  SHF.R.S32.HI R3, RZ, 0x4, R3 ;  /* 0x00000004ff037819 */ /* 0x000fca0000011403 */
[----:B------:R-:W-:Y:S01]  /*0090*/  IMAD.SHL.U32 R4, R3, 0x8, RZ ;  /* 0x0000000803047824 */ /* 0x000fe200078e00ff */
[----:B0-----:R-:W-:-:S04]  /*00a0*/  IABS R8, R5 ;  /* 0x0000000500087213 */ /* 0x001fc80000000000 */
[-C--:B------:R-:W-:Y:S02]  /*00b0*/  IABS R7, R4.reuse ;  /* 0x0000000400077213 */ /* 0x080fe40000000000 */
[----:B------:R-:W-:Y:S02]  /*00c0*/  IABS R10, R4 ;  /* 0x00000004000a7213 */ /* 0x000fe40000000000 */
[----:B------:R-:W0:Y:S01]  /*00d0*/  I2F.RP R0, R7 ;  /* 0x0000000700007306 */ /* 0x000e220000209400 */
[C---:B-1----:R-:W-:Y:S02]  /*00e0*/  LOP3.LUT R18, R17.reuse, 0xff, RZ, 0xc0, !PT ;  /* 0x000000ff11127812 */ /* 0x042fe400078ec0ff */
[----:B------:R-:W-:-:S05]  /*00f0*/  LOP3.LUT R12, R17, 0xe0, RZ, 0xc0, !PT ;  /* 0x000000e0110c7812 */ /* 0x000fca00078ec0ff */
[----:B0-----:R-:W0:Y:S02]  /*0100*/  MUFU.RCP R0, R0 ;  /* 0x0000000000007308 */ /* 0x001e240000001000 */
[----:B0-----:R-:W-:Y:S01]  /*0110*/  IADD3 R2, R0, 0xffffffe, RZ ;  /* 0x0ffffffe00027810 */ /* 0x001fe20007ffe0ff */
[----:B------:R-:W-:-:S05]  /*0120*/  IMAD.MOV R0, RZ, RZ, -R10 ;  /* 0x000000ffff007224 */ /* 0x000fca00078e0a0a */
[----:B------:R0:W1:Y:S02]  /*0130*/  F2I.FTZ.U32.TRUNC.NTZ R3, R2 ;  /* 0x0000000200037305 */ /* 0x000064000021f000 */
[----:B0-----:R-:W-:Y:S02]  /*0140*/  IMAD.MOV.U32 R2, RZ, RZ, RZ ;  /* 0x000000ffff027224 */ /* 0x001fe400078e00ff */
[----:B-1----:R-:W-:-:S04]  /*0150*/  IMAD.MOV R6, RZ, RZ, -R3 ;  /* 0x000000ffff067224 */ /* 0x002fc800078e0a03 */
[----:B------:R-:W-:Y:S02]  /*0160*/  IMAD R9, R6, R7, RZ ;  /* 0x0000000706097224 */ /* 0x000fe400078e02ff */
[----:B------:R-:W-:Y:S02]  /*0170*/  IMAD.MOV.U32 R6, RZ, RZ, R8 ;  /* 0x000000ffff067224 */ /* 0x000fe400078e0008 */
[----:B------:R-:W-:-:S06]  /*0180*/  IMAD.HI.U32 R3, R3, R9, R2 ;  /* 0x0000000903037227 */ /* 0x000fcc00078e0002 */
[----:B------:R-:W-:-:S04]  /*0190*/  IMAD.HI.U32 R3, R3, R6, RZ ;  /* 0x0000000603037227 */ /* 0x000fc800078e00ff */
[----:B------:R-:W-:-:S05]  /*01a0*/  IMAD R0, R3, R0, R6 ;  /* 0x0000000003007224 */ /* 0x000fca00078e0206 */
[----:B------:R-:W-:-:S13]  /*01b0*/  ISETP.GT.U32.AND P1, PT, R7, R0, PT ;  /* 0x000000000700720c */ /* 0x000fda0003f24070 */
[----:B------:R-:W-:Y:S01]  /*01c0*/  @!P1 IMAD.IADD R0, R0, 0x1, -R7 ;  /* 0x0000000100009824 */ /* 0x000fe200078e0a07 */
[----:B------:R-:W-:Y:S02]  /*01d0*/  @!P1 IADD3 R3, R3, 0x1, RZ ;  /* 0x0000000103039810 */ /* 0x000fe40007ffe0ff */
[----:B------:R-:W-:Y:S02]  /*01e0*/  ISETP.NE.AND P1, PT, R4, RZ, PT ;  /* 0x000000ff0400720c */ /* 0x000fe40003f25270 */
[----:B------:R-:W-:Y:S02]  /*01f0*/  ISETP.GE.U32.AND P0, PT, R0, R7, PT ;  /* 0x000000070000720c */ /* 0x000fe40003f06070 */
[----:B------:R-:W-:-:S04]  /*0200*/  LOP3.LUT R0, R5, R4, RZ, 0x3c, !PT ;  /* 0x0000000405007212 */ /* 0x000fc800078e3cff */
[----:B------:R-:W-:Y:S01]  /*0210*/  ISETP.GE.AND P2, PT, R0, RZ, PT ;  /* 0x000000ff0000720c */ /* 0x000fe20003f46270 */
[----:B------:R-:W-:-:S05]  /*0220*/  IMAD.MOV.U32 R0, RZ, RZ, c[0x0][0x178] ;  /* 0x00005e00ff007624 */ /* 0x000fca00078e00ff */
[----:B------:R-:W-:Y:S02]  /*0230*/  IADD3 R0, R0, 0x1ff, RZ ;  /* 0x000001ff00007810 */ /* 0x000fe40007ffe0ff */
[----:B------:R-:W-:-:S05]  /*0240*/  @P0 IADD3 R3, R3, 0x1, RZ ;  /* 0x0000000103030810 */ /* 0x000fca0007ffe0ff */
[----:B------:R-:W-:Y:S01]  /*0250*/  IMAD.MOV.U32 R2, RZ, RZ, R3 ;  /* 0x000000ffff027224 */ /* 0x000fe200078e0003 */
[----:B------:R-:W-:-:S03]  /*0260*/  SHF.R.S32.HI R3, RZ, 0x1f, R0 ;  /* 0x0000001fff037819 */ /* 0x000fc60000011400 */
[----:B------:R-:W-:Y:S01]  /*0270*/  @!P2 IMAD.MOV R2, RZ, RZ, -R2 ;  /* 0x000000ffff02a224 */ /* 0x000fe200078e0a02 */
[----:B------:R-:W-:Y:S02]  /*0280*/  @!P1 LOP3.LUT R2, RZ, R4, RZ, 0x33, !PT ;  /* 0x00000004ff029212 */ /* 0x000fe400078e33ff */
[----:B------:R-:W-:-:S03]  /*0290*/  LEA.HI R3, R3, R0, RZ, 0x9 ;  /* 0x0000000003037211 */ /* 0x000fc600078f48ff */
[----:B------:R-:W-:Y:S02]  /*02a0*/  IMAD.SHL.U32 R8, R2, 0x8, RZ ;  /* 0x0000000802087824 */ /* 0x000fe400078e00ff */
[----:B------:R-:W-:-:S03]  /*02b0*/  IMAD.MOV R2, RZ, RZ, -R2 ;  /* 0x000000ffff027224 */ /* 0x000fc600078e0a02 */
[----:B------:R-:W-:Y:S01]  /*02c0*/  LEA.HI.SX32 R3, R3, -R8, 0x17 ;  /* 0x8000000803037211 */ /* 0x000fe200078fbaff */
[----:B------:R-:W-:-:S03]  /*02d0*/  IMAD R4, R4, R2, R5 ;  /* 0x0000000204047224 */ /* 0x000fc600078e0205 */
[----:B------:R-:W-:Y:S02]  /*02e0*/  IMNMX R11, R3, 0x8, PT ;  /* 0x00000008030b7817 */ /* 0x000fe40003800200 */
[----:B------:R-:W-:Y:S02]  /*02f0*/  IABS R9, R4 ;  /* 0x0000000400097213 */ /* 0x000fe40000000000 */
[----:B------:R-:W-:-:S04]  /*0300*/  IABS R7, R11 ;  /* 0x0000000b00077213 */ /* 0x000fc80000000000 */
[----:B------:R-:W0:Y:S08]  /*0310*/  I2F.RP R0, R7 ;  /* 0x0000000700007306 */ /* 0x000e300000209400 */
[----:B0-----:R-:W0:Y:S02]  /*0320*/  MUFU.RCP R0, R0 ;  /* 0x0000000000007308 */ /* 0x001e240000001000 */
[----:B0-----:R-:W-:-:S06]  /*0330*/  IADD3 R3, R0, 0xffffffe, RZ ;  /* 0x0ffffffe00037810 */ /* 0x001fcc0007ffe0ff */
[----:B------:R-:W0:Y:S02]  /*0340*/  F2I.FTZ.U32.TRUNC.NTZ R3, R3 ;  /* 0x0000000300037305 */ /* 0x000e24000021f000 */
[----:B0-----:R-:W-:-:S04]  /*0350*/  IMAD.MOV R6, RZ, RZ, -R3 ;  /* 0x000000ffff067224 */ /* 0x001fc800078e0a03 */
[----:B------:R-:W-:Y:S01]  /*0360*/  IMAD.MOV.U32 R2, RZ, RZ, R6 ;  /* 0x000000ffff027224 */ /* 0x000fe200078e0006 */
[----:B------:R-:W-:-:S03]  /*0370*/  IABS R6, R11 ;  /* 0x0000000b00067213 */ /* 0x000fc60000000000 */
[----:B------:R-:W-:Y:S02]  /*0380*/  IMAD R5, R2, R7, RZ ;  /* 0x0000000702057224 */ /* 0x000fe400078e02ff */
[----:B------:R-:W-:Y:S02]  /*0390*/  IMAD.MOV.U32 R2, RZ, RZ, RZ ;  /* 0x000000ffff027224 */ /* 0x000fe400078e00ff */
[----:B------:R-:W-:Y:S02]  /*03a0*/  IMAD.MOV R0, RZ, RZ, -R6 ;  /* 0x000000ffff007224 */ /* 0x000fe400078e0a06 */
[----:B------:R-:W-:-:S04]  /*03b0*/  IMAD.HI.U32 R2, R3, R5, R2 ;  /* 0x0000000503027227 */ /* 0x000fc800078e0002 */
[----:B------:R-:W-:Y:S02]  /*03c0*/  IMAD.MOV.U32 R6, RZ, RZ, c[0x0][0x180] ;  /* 0x00006000ff067624 */ /* 0x000fe400078e00ff */
[----:B------:R-:W-:-:S03]  /*03d0*/  IMAD.HI.U32 R2, R2, R9, RZ ;  /* 0x0000000902027227 */ /* 0x000fc600078e00ff */
[----:B------:R-:W-:Y:S01]  /*03e0*/  IADD3 R6, R6, 0x1f, RZ ;  /* 0x0000001f06067810 */ /* 0x000fe20007ffe0ff */
[----:B------:R-:W-:-:S05]  /*03f0*/  IMAD R0, R2, R0, R9 ;  /* 0x0000000002007224 */ /* 0x000fca00078e0209 */
[----:B------:R-:W-:-:S13]  /*0400*/  ISETP.GT.U32.AND P1, PT, R7, R0, PT ;  /* 0x000000000700720c */ /* 0x000fda0003f24070 */
[----:B------:R-:W-:Y:S01]  /*0410*/  @!P1 IMAD.IADD R0, R0, 0x1, -R7 ;  /* 0x0000000100009824 */ /* 0x000fe200078e0a07 */
[----:B------:R-:W-:Y:S02]  /*0420*/  @!P1 IADD3 R2, R2, 0x1, RZ ;  /* 0x0000000102029810 */ /* 0x000fe40007ffe0ff */
[----:B------:R-:W-:Y:S02]  /*0430*/  ISETP.NE.AND P1, PT, R11, RZ, PT ;  /* 0x000000ff0b00720c */ /* 0x000fe40003f25270 */
[----:B------:R-:W-:Y:S02]  /*0440*/  ISETP.GE.U32.AND P0, PT, R0, R7, PT ;  /* 0x000000070000720c */ /* 0x000fe40003f06070 */
[----:B------:R-:W-:-:S04]  /*0450*/  LOP3.LUT R0, R4, R11, RZ, 0x3c, !PT ;  /* 0x0000000b04007212 */ /* 0x000fc800078e3cff */
[----:B------:R-:W-:-:S07]  /*0460*/  ISETP.GE.AND P2, PT, R0, RZ, PT ;  /* 0x000000ff0000720c */ /* 0x000fce0003f46270 */
[----:B------:R-:W-:Y:S02]  /*0470*/  @P0 IADD3 R2, R2, 0x1, RZ ;  /* 0x0000000102020810 */ /* 0x000fe40007ffe0ff */
[----:B------:R-:W-:-:S04]  /*0480*/  ISETP.GT.AND P0, PT, R6, 0x1f, PT ;  /* 0x0000001f0600780c */ /* 0x000fc80003f04270 */
[----:B------:R-:W-:Y:S01]  /*0490*/  @!P2 IMAD.MOV R2, RZ, RZ, -R2 ;  /* 0x000000ffff02a224 */ /* 0x000fe200078e0a02 */
[----:B------:R-:W-:-:S05]  /*04a0*/  @!P1 LOP3.LUT R2, RZ, R11, RZ, 0x33, !PT ;  /* 0x0000000bff029212 */ /* 0x000fca00078e33ff */
[----:B------:R-:W-:Y:S02]  /*04b0*/  IMAD.MOV R0, RZ, RZ, -R2 ;  /* 0x000000ffff007224 */ /* 0x000fe400078e0a02 */
[----:B------:R-:W-:Y:S02]  /*04c0*/  IMAD.SHL.U32 R227, R2, 0x10, RZ ;  /* 0x0000001002e37824 */ /* 0x000fe400078e00ff */
[----:B------:R-:W-:-:S04]  /*04d0*/  IMAD R0, R11, R0, R4 ;  /* 0x000000000b007224 */ /* 0x000fc800078e0204 */
[----:B------:R-:W-:-:S04]  /*04e0*/  IMAD.IADD R0, R8, 0x1, R0 ;  /* 0x0000000108007824 */ /* 0x000fc800078e0200 */
[----:B------:R-:W-:Y:S02]  /*04f0*/  IMAD R226, R0, 0x200, R18 ;  /* 0x0000020000e27824 */ /* 0x000fe400078e0212 */
[----:B------:R-:W-:-:S03]  /*0500*/  IMAD.MOV.U32 R0, RZ, RZ, c[0x0][0x180] ;  /* 0x00006000ff007624 */ /* 0x000fc600078e00ff */
[----:B------:R-:W-:Y:S01]  /*0510*/  IADD3 R229, R226, 0x100, RZ ;  /* 0x00000100e2e57810 */ /* 0x000fe20007ffe0ff */
[----:B------:R-:W-:Y:S05]  /*0520*/  @P0 BRA `(.L_x_0) ;  /* 0x000000a000000947 */ /* 0x000fea0003800000 */
[----:B------:R-:W-:Y:S01]  /*0530*/  IMAD.SHL.U32 R237, R17, 0x200, RZ ;  /* 0x0000020011ed7824 */ /* 0x000fe200078e00ff */
[----:B------:R-:W-:Y:S01]  /*0540*/  CS2R R112, SRZ ;  /* 0x0000000000707805 */ /* 0x000fe2000001ff00 */
[----:B------:R-:W-:Y:S01]  /*0550*/  CS2R R114, SRZ ;  /* 0x0000000000727805 */ /* 0x000fe2000001ff00 */
[----:B------:R-:W-:Y:S01]  /*0560*/  CS2R R8, SRZ ;  /* 0x0000000000087805 */ /* 0x000fe2000001ff00 */
[----:B------:R-:W-:Y:S01]  /*0570*/  CS2R R10, SRZ ;  /* 0x00000000000a7805 */ /* 0x000fe2000001ff00 */
[----:B------:R-:W-:Y:S01]  /*0580*/  CS2R R92, SRZ ;  /* 0x00000000005c7805 */ /* 0x000fe2000001ff00 */
[----:B------:R-:W-:Y:S01]  /*0590*/  CS2R R94, SRZ ;  /* 0x00000000005e7805 */ /* 0x000fe2000001ff00 */
[----:B------:R-:W-:Y:S01]  /*05a0*/  CS2R R4, SRZ ;  /* 0x0000000000047805 */ /* 0x000fe2000001ff00 */
[----:B------:R-:W-:Y:S01]  /*05b0*/  CS2R R6, SRZ ;  /* 0x0000000000067805 */ /* 0x000fe2000001ff00 */
[----:B------:R-:W-:Y:S05]  /*05c0*/  BRA `(.L_x_1) ;  /* 0x000027f000007947 */ /* 0x000fea0003800000 */
.L_x_0:
[----:B------:R-:W-:Y:S01]  /*05d0*/  IABS R14, c[0x0][0x17c] ;  /* 0x00005f00000e7a13 */ /* 0x000fe20000000000 */
[C---:B------:R-:W-:Y:S01]  /*05e0*/  IMAD.SHL.U32 R231, R17.reuse, 0x2, RZ ;  /* 0x0000000211e77824 */ /* 0x040fe200078e00ff */
[----:B------:R-:W-:Y:S01]  /*05f0*/  IABS R15, c[0x0][0x178] ;  /* 0x00005e00000f7a13 */ /* 0x000fe20000000000 */
[C---:B------:R-:W-:Y:S01]  /*0600*/  IMAD.SHL.U32 R237, R17.reuse, 0x200, RZ ;  /* 0x0000020011ed7824 */ /* 0x040fe200078e00ff */
[----:B------:R-:W0:Y:S01]  /*0610*/  I2F.RP R8, R14 ;  /* 0x0000000e00087306 */ /* 0x000e220000209400 */
[----:B------:R-:W-:Y:S01]  /*0620*/  LEA.HI R16, R12, R227, RZ, 0x1b ;  /* 0x000000e30c107211 */ /* 0x000fe200078fd8ff */
[----:B------:R-:W-:Y:S01]  /*0630*/  IMAD.MOV.U32 R26, RZ, RZ, c[0x0][0x160] ;  /* 0x00005800ff1a7624 */ /* 0x000fe200078e00ff */
[----:B------:R-:W-:Y:S01]  /*0640*/  IABS R12, R226 ;  /* 0x000000e2000c7213 */ /* 0x000fe20000000000 */
[----:B------:R-:W-:Y:S01]  /*0650*/  IMAD.MOV.U32 R27, RZ, RZ, c[0x0][0x164] ;  /* 0x00005900ff1b7624 */ /* 0x000fe200078e00ff */
[C---:B------:R-:W-:Y:S01]  /*0660*/  IADD3 R7, R16.reuse, 0x8, RZ ;  /* 0x0000000810077810 */ /* 0x040fe20007ffe0ff */
[----:B------:R-:W-:Y:S01]  /*0670*/  CS2R R116, SRZ ;  /* 0x0000000000747805 */ /* 0x000fe2000001ff00 */
[----:B------:R-:W-:Y:S01]  /*0680*/  ISETP.GE.AND P2, PT, R16, RZ, PT ;  /* 0x000000ff1000720c */ /* 0x000fe20003f46270 */
[----:B------:R-:W1:Y:S01]  /*0690*/  I2F.RP R9, R15 ;  /* 0x0000000f00097306 */ /* 0x000e620000209400 */
[----:B------:R-:W-:Y:S01]  /*06a0*/  LOP3.LUT R252, R17, 0x1f, RZ, 0xc0, !PT ;  /* 0x0000001f11fc7812 */ /* 0x000fe200078ec0ff */
[----:B------:R-:W-:Y:S01]  /*06b0*/  CS2R R118, SRZ ;  /* 0x0000000000767805 */ /* 0x000fe2000001ff00 */
[----:B------:R-:W-:Y:S01]  /*06c0*/  CS2R R112, SRZ ;  /* 0x0000000000707805 */ /* 0x000fe2000001ff00 */
[----:B------:R-:W-:Y:S01]  /*06d0*/  CS2R R114, SRZ ;  /* 0x0000000000727805 */ /* 0x000fe2000001ff00 */
[----:B------:R-:W-:Y:S01]  /*06e0*/  CS2R R88, SRZ ;  /* 0x0000000000587805 */ /* 0x000fe2000001ff00 */
[----:B------:R-:W-:Y:S01]  /*06f0*/  IMAD R224, R252, c[0x0][0x18c], RZ ;  /* 0x00006300fce07a24 */ /* 0x000fe200078e02ff */
[----:B------:R-:W-:Y:S01]  /*0700*/  CS2R R90, SRZ ;  /* 0x00000000005a7805 */ /* 0x000fe2000001ff00 */
[----:B0-----:R-:W0:Y:S01]  /*0710*/  MUFU.RCP R8, R8 ;  /* 0x0000000800087308 */ /* 0x001e220000001000 */
[----:B------:R-:W-:Y:S01]  /*0720*/  CS2R R92, SRZ ;  /* 0x00000000005c7805 */ /* 0x000fe2000001ff00 */
[----:B------:R-:W-:Y:S01]  /*0730*/  CS2R R94, SRZ ;  /* 0x00000000005e7805 */ /* 0x000fe2000001ff00 */
[----:B------:R-:W-:Y:S01]  /*0740*/  CS2R R96, SRZ ;  /* 0x0000000000607805 */ /* 0x000fe2000001ff00 */
[----:B------:R-:W-:Y:S01]  /*0750*/  CS2R R98, SRZ ;  /* 0x0000000000627805 */ /* 0x000fe2000001ff00 */
[----:B------:R-:W-:Y:S01]  /*0760*/  CS2R R100, SRZ ;  /* 0x0000000000647805 */ /* 0x000fe2000001ff00 */
[----:B------:R-:W-:Y:S01]  /*0770*/  CS2R R102, SRZ ;  /* 0x0000000000667805 */ /* 0x000fe2000001ff00 */
[----:B------:R-:W-:Y:S01]  /*0780*/  CS2R R104, SRZ ;  /* 0x0000000000687805 */ /* 0x000fe2000001ff00 */
[----:B-1----:R-:W1:Y:S01]  /*0790*/  MUFU.RCP R9, R9 ;  /* 0x0000000900097308 */ /* 0x002e620000001000 */
[----:B------:R-:W-:Y:S01]  /*07a0*/  CS2R R106, SRZ ;  /* 0x00000000006a7805 */ /* 0x000fe2000001ff00 */
[----:B------:R-:W-:Y:S01]  /*07b0*/  CS2R R108, SRZ ;  /* 0x00000000006c7805 */ /* 0x000fe2000001ff00 */
[----:B------:R-:W-:Y:S01]  /*07c0*/  CS2R R110, SRZ ;  /* 0x00000000006e7805 */ /* 0x000fe2000001ff00 */
[----:B0-----:R-:W-:-:S02]  /*07d0*/  IADD3 R2, R8, 0xffffffe, RZ ;  /* 0x0ffffffe08027810 */ /* 0x001fc40007ffe0ff */
[----:B------:R-:W-:Y:S02]  /*07e0*/  IABS R8, R7 ;  /* 0x0000000700087213 */ /* 0x000fe40000000000 */
[----:B------:R0:W2:Y:S01]  /*07f0*/  F2I.FTZ.U32.TRUNC.NTZ R3, R2 ;  /* 0x0000000200037305 */ /* 0x0000a2000021f000 */
[----:B-1----:R-:W-:-:S07]  /*0800*/  IADD3 R4, R9, 0xffffffe, RZ ;  /* 0x0ffffffe09047810 */ /* 0x002fce0007ffe0ff */
[----:B------:R1:W3:Y:S01]  /*0810*/  F2I.FTZ.U32.TRUNC.NTZ R5, R4 ;  /* 0x0000000400057305 */ /* 0x0002e2000021f000 */
[----:B0-----:R-:W-:Y:S02]  /*0820*/  IMAD.MOV.U32 R2, RZ, RZ, RZ ;  /* 0x000000ffff027224 */ /* 0x001fe400078e00ff */
[----:B--2---:R-:W-:Y:S02]  /*0830*/  IMAD.MOV R11, RZ, RZ, -R3 ;  /* 0x000000ffff0b7224 */ /* 0x004fe400078e0a03 */
[----:B-1----:R-:W-:Y:S02]  /*0840*/  IMAD.MOV.U32 R4, RZ, RZ, RZ ;  /* 0x000000ffff047224 */ /* 0x002fe400078e00ff */
[----:B------:R-:W-:Y:S02]  /*0850*/  IMAD R9, R11, R14, RZ ;  /* 0x0000000e0b097224 */ /* 0x000fe400078e02ff */
[----:B---3--:R-:W-:Y:S02]  /*0860*/  IMAD.MOV R10, RZ, RZ, -R5 ;  /* 0x000000ffff0a7224 */ /* 0x008fe400078e0a05 */
[----:B------:R-:W-:Y:S01]  /*0870*/  IMAD.HI.U32 R2, R3, R9, R2 ;  /* 0x0000000903027227 */ /* 0x000fe200078e0002 */
[----:B------:R-:W-:-:S03]  /*0880*/  IABS R3, R229 ;  /* 0x000000e500037213 */ /* 0x000fc60000000000 */
[----:B------:R-:W-:Y:S02]  /*0890*/  IMAD R11, R10, R15, RZ ;  /* 0x0000000f0a0b7224 */ /* 0x000fe400078e02ff */
[----:B------:R-:W-:Y:S02]  /*08a0*/  IMAD.MOV.U32 R9, RZ, RZ, R8 ;  /* 0x000000ffff097224 */ /* 0x000fe400078e0008 */
[----:B------:R-:W-:Y:S01]  /*08b0*/  IMAD.HI.U32 R4, R5, R11, R4 ;  /* 0x0000000b05047227 */ /* 0x000fe200078e0004 */
[----:B------:R-:W-:-:S03]  /*08c0*/  IABS R11, R16 ;  /* 0x00000010000b7213 */ /* 0x000fc60000000000 */
[----:B------:R-:W-:Y:S02]  /*08d0*/  IMAD.MOV.U32 R8, RZ, RZ, R3 ;  /* 0x000000ffff087224 */ /* 0x000fe400078e0003 */
[----:B------:R-:W-:-:S04]  /*08e0*/  IMAD.HI.U32 R3, R2, R9, RZ ;  /* 0x0000000902037227 */ /* 0x000fc800078e00ff */
[----:B------:R-:W-:-:S04]  /*08f0*/  IMAD.HI.U32 R2, R2, R11, RZ ;  /* 0x0000000b02027227 */ /* 0x000fc800078e00ff */
[----:B------:R-:W-:-:S04]  /*0900*/  IMAD.HI.U32 R5, R4, R8, RZ ;  /* 0x0000000804057227 */ /* 0x000fc800078e00ff */
[----:B------:R-:W-:-:S04]  /*0910*/  IMAD.HI.U32 R4, R4, R12, RZ ;  /* 0x0000000c04047227 */ /* 0x000fc800078e00ff */
[----:B------:R-:W-:Y:S02]  /*0920*/  IMAD.MOV R2, RZ, RZ, -R2 ;  /* 0x000000ffff027224 */ /* 0x000fe400078e0a02 */
[----:B------:R-:W-:Y:S02]  /*0930*/  IMAD.MOV R3, RZ, RZ, -R3 ;  /* 0x000000ffff037224 */ /* 0x000fe400078e0a03 */
[----:B------:R-:W-:Y:S02]  /*0940*/  IMAD.MOV R10, RZ, RZ, -R5 ;  /* 0x000000ffff0a7224 */ /* 0x000fe400078e0a05 */
[----:B------:R-:W-:Y:S02]  /*0950*/  IMAD.MOV R13, RZ, RZ, -R4 ;  /* 0x000000ffff0d7224 */ /* 0x000fe400078e0a04 */
[C---:B------:R-:W-:Y:S01]  /*0960*/  IMAD R5, R14.reuse, R2, R11 ;  /* 0x000000020e057224 */ /* 0x040fe200078e020b */
[----:B------:R-:W-:Y:S01]  /*0970*/  LOP3.LUT R2, R17, 0x7, RZ, 0xc0, !PT ;  /* 0x0000000711027812 */ /* 0x000fe200078ec0ff */
[C---:B------:R-:W-:Y:S01]  /*0980*/  IMAD R4, R14.reuse, R3, R9 ;  /* 0x000000030e047224 */ /* 0x040fe200078e0209 */
[----:B------:R-:W-:Y:S01]  /*0990*/  SHF.R.S32.HI R3, RZ, 0x1f, R6 ;  /* 0x0000001fff037819 */ /* 0x000fe20000011406 */
[C---:B------:R-:W-:Y:S01]  /*09a0*/  IMAD R8, R15.reuse, R10, R8 ;  /* 0x0000000a0f087224 */ /* 0x040fe200078e0208 */
[C---:B------:R-:W-:Y:S01]  /*09b0*/  ISETP.GT.U32.AND P1, PT, R14.reuse, R5, PT ;  /* 0x000000050e00720c */ /* 0x040fe20003f24070 */
[----:B------:R-:W-:Y:S01]  /*09c0*/  IMAD R9, R15, R13, R12 ;  /* 0x0000000d0f097224 */ /* 0x000fe200078e020c */
[----:B------:R-:W-:Y:S01]  /*09d0*/  ISETP.GT.U32.AND P0, PT, R14, R4, PT ;  /* 0x000000040e00720c */ /* 0x000fe20003f04070 */
[----:B------:R-:W-:Y:S01]  /*09e0*/  IMAD.SHL.U32 R10, R17, 0x8, RZ ;  /* 0x00000008110a7824 */ /* 0x000fe200078e00ff */
[C---:B------:R-:W-:Y:S01]  /*09f0*/  ISETP.GT.U32.AND P3, PT, R15.reuse, R8, PT ;  /* 0x000000080f00720c */ /* 0x040fe20003f64070 */
[----:B------:R-:W-:Y:S01]  /*0a00*/  IMAD R11, R2, 0x410, RZ ;  /* 0x00000410020b7824 */ /* 0x000fe200078e02ff */
[----:B------:R-:W-:-:S02]  /*0a10*/  ISETP.GT.U32.AND P4, PT, R15, R9, PT ;  /* 0x000000090f00720c */ /* 0x000fc40003f84070 */
[----:B------:R-:W-:Y:S02]  /*0a20*/  LOP3.LUT R13, R10, 0x30, RZ, 0xc0, !PT ;  /* 0x000000300a0d7812 */ /* 0x000fe400078ec0ff */
[----:B------:R-:W-:Y:S02]  /*0a30*/  LOP3.LUT R10, R231, 0x10, RZ, 0xc0, !PT ;  /* 0x00000010e70a7812 */ /* 0x000fe400078ec0ff */
[----:B------:R-:W-:Y:S01]  /*0a40*/  LEA.HI R6, R3, R6, RZ, 0x5 ;  /* 0x0000000603067211 */ /* 0x000fe200078f28ff */
[--C-:B------:R-:W-:Y:S01]  /*0a50*/  @!P1 IMAD.IADD R5, R5, 0x1, -R14.reuse ;  /* 0x0000000105059824 */ /* 0x100fe200078e0a0e */
[----:B------:R-:W-:Y:S01]  /*0a60*/  LOP3.LUT R3, RZ, c[0x0][0x17c], RZ, 0x33, !PT ;  /* 0x00005f00ff037a12 */ /* 0x000fe200078e33ff */
[----:B------:R-:W-:Y:S01]  /*0a70*/  @!P0 IMAD.IADD R4, R4, 0x1, -R14 ;  /* 0x0000000104048824 */ /* 0x000fe200078e0a0e */
[----:B------:R-:W-:Y:S01]  /*0a80*/  LOP3.LUT R10, R10, 0xe0, R17, 0xf8, !PT ;  /* 0x000000e00a0a7812 */ /* 0x000fe200078ef811 */
[--C-:B------:R-:W-:Y:S01]  /*0a90*/  @!P3 IMAD.IADD R8, R8, 0x1, -R15.reuse ;  /* 0x000000010808b824 */ /* 0x100fe200078e0a0f */
[C---:B------:R-:W-:Y:S01]  /*0aa0*/  ISETP.GT.U32.AND P1, PT, R14.reuse, R5, PT ;  /* 0x000000050e00720c */ /* 0x040fe20003f24070 */
[----:B------:R-:W-:Y:S01]  /*0ab0*/  @!P4 IMAD.IADD R9, R9, 0x1, -R15 ;  /* 0x000000010909c824 */ /* 0x000fe200078e0a0f */
[----:B------:R-:W-:Y:S01]  /*0ac0*/  ISETP.GT.U32.AND P0, PT, R14, R4, PT ;  /* 0x000000040e00720c */ /* 0x000fe20003f04070 */
[----:B------:R-:W-:Y:S01]  /*0ad0*/  IMAD R12, R2, 0x40, R13 ;  /* 0x00000040020c7824 */ /* 0x000fe200078e020d */
[C---:B------:R-:W-:Y:S01]  /*0ae0*/  ISETP.GT.U32.AND P4, PT, R15.reuse, R8, PT ;  /* 0x000000080f00720c */ /* 0x040fe20003f84070 */
[----:B------:R-:W-:Y:S01]  /*0af0*/  IMAD.MOV.U32 R13, RZ, RZ, c[0x0][0x188] ;  /* 0x00006200ff0d7624 */ /* 0x000fe200078e00ff */
[----:B------:R-:W-:-:S02]  /*0b00*/  ISETP.GT.U32.AND P5, PT, R15, R9, PT ;  /* 0x000000090f00720c */ /* 0x000fc40003fa4070 */
[----:B------:R-:W-:Y:S01]  /*0b10*/  ISETP.GE.AND P3, PT, R7, RZ, PT ;  /* 0x000000ff0700720c */ /* 0x000fe20003f66270 */
[C---:B------:R-:W-:Y:S01]  /*0b20*/  IMAD R217, R13.reuse, 0x1f, RZ ;  /* 0x0000001f0dd97824 */ /* 0x040fe200078e02ff */
[----:B------:R-:W-:Y:S01]  /*0b30*/  LOP3.LUT R7, RZ, c[0x0][0x178], RZ, 0x33, !PT ;  /* 0x00005e00ff077a12 */ /* 0x000fe200078e33ff */
[----:B------:R-:W-:Y:S01]  /*0b40*/  IMAD R209, R13, 0x1e, RZ ;  /* 0x0000001e0dd17824 */ /* 0x000fe200078e02ff */
[----:B------:R-:W-:Y:S01]  /*0b50*/  LOP3.LUT R11, R11, R10, RZ, 0x3c, !PT ;  /* 0x0000000a0b0b7212 */ /* 0x000fe200078e3cff */
[--C-:B------:R-:W-:Y:S01]  /*0b60*/  @!P1 IMAD.IADD R5, R5, 0x1, -R14.reuse ;  /* 0x0000000105059824 */ /* 0x100fe200078e0a0e */
[----:B------:R-:W-:Y:S01]  /*0b70*/  ISETP.GE.AND P1, PT, R229, RZ, PT ;  /* 0x000000ffe500720c */ /* 0x000fe20003f26270 */
[----:B------:R-:W-:Y:S01]  /*0b80*/  @!P0 IMAD.IADD R4, R4, 0x1, -R14 ;  /* 0x0000000104048824 */ /* 0x000fe200078e0a0e */
[----:B------:R-:W-:Y:S01]  /*0b90*/  ISETP.GE.AND P0, PT, R226, RZ, PT ;  /* 0x000000ffe200720c */ /* 0x000fe20003f06270 */
[--C-:B------:R-:W-:Y:S01]  /*0ba0*/  @!P4 IMAD.IADD R8, R8, 0x1, -R15.reuse ;  /* 0x000000010808c824 */ /* 0x100fe200078e0a0f */
[----:B------:R-:W-:Y:S01]  /*0bb0*/  ISETP.NE.AND P4, PT, RZ, c[0x0][0x17c], PT ;  /* 0x00005f00ff007a0c */ /* 0x000fe20003f85270 */
[----:B------:R-:W-:Y:S01]  /*0bc0*/  @!P5 IMAD.IADD R9, R9, 0x1, -R15 ;  /* 0x000000010909d824 */ /* 0x000fe200078e0a0f */
[----:B------:R-:W-:Y:S01]  /*0bd0*/  ISETP.NE.AND P5, PT, RZ, c[0x0][0x178], PT ;  /* 0x00005e00ff007a0c */ /* 0x000fe20003fa5270 */
[----:B------:R-:W-:Y:S01]  /*0be0*/  @!P3 IMAD.MOV R4, RZ, RZ, -R4 ;  /* 0x000000ffff04b224 */ /* 0x000fe200078e0a04 */
[----:B------:R-:W-:Y:S01]  /*0bf0*/  LOP3.LUT R2, R237, 0x2000, RZ, 0xc0, !PT ;  /* 0x00002000ed027812 */ /* 0x000fe200078ec0ff */
[----:B------:R-:W-:Y:S01]  /*0c00*/  @!P2 IMAD.MOV R5, RZ, RZ, -R5 ;  /* 0x000000ffff05a224 */ /* 0x000fe200078e0a05 */
[----:B------:R-:W-:Y:S01]  /*0c10*/  LOP3.LUT R231, R12, 0x30, R231, 0x78, !PT ;  /* 0x000000300ce77812 */ /* 0x000fe200078e78e7 */
[----:B------:R-:W-:Y:S01]  /*0c20*/  IMAD R31, R13, 0x1d, RZ ;  /* 0x0000001d0d1f7824 */ /* 0x000fe200078e02ff */
[C---:B------:R-:W-:Y:S01]  /*0c30*/  SEL R235, R3.reuse, R4, !P4 ;  /* 0x0000000403eb7207 */ /* 0x040fe20006000000 */
[----:B------:R-:W-:Y:S01]  /*0c40*/  @!P1 IMAD.MOV R8, RZ, RZ, -R8 ;  /* 0x000000ffff089224 */ /* 0x000fe200078e0a08 */
[----:B------:R-:W-:Y:S01]  /*0c50*/  SEL R233, R3, R5, !P4 ;  /* 0x0000000503e97207 */ /* 0x000fe20006000000 */
[----:B------:R-:W-:Y:S01]  /*0c60*/  @!P0 IMAD.MOV R9, RZ, RZ, -R9 ;  /* 0x000000ffff098224 */ /* 0x000fe200078e0a09 */
[----:B------:R-:W-:Y:S01]  /*0c70*/  SHF.R.U32.HI R4, RZ, 0x2, R17 ;  /* 0x00000002ff047819 */ /* 0x000fe20000011611 */
[----:B------:R-:W-:Y:S01]  /*0c80*/  IMAD.SHL.U32 R3, R18, 0x2, RZ ;  /* 0x0000000212037824 */ /* 0x000fe200078e00ff */
[----:B------:R-:W-:Y:S01]  /*0c90*/  SEL R8, R7, R8, !P5 ;  /* 0x0000000807087207 */ /* 0x000fe20006800000 */
[----:B------:R-:W-:Y:S01]  /*0ca0*/  IMAD R35, R13, 0x1c, RZ ;  /* 0x0000001c0d237824 */ /* 0x000fe200078e02ff */
[----:B------:R-:W-:Y:S01]  /*0cb0*/  SEL R7, R7, R9, !P5 ;  /* 0x0000000907077207 */ /* 0x000fe20006800000 */
[----:B------:R-:W-:Y:S01]  /*0cc0*/  IMAD R39, R13, 0x1b, RZ ;  /* 0x0000001b0d277824 */ /* 0x000fe200078e02ff */
[----:B------:R-:W-:Y:S01]  /*0cd0*/  LEA R225, P0, R224, c[0x0][0x168], 0x1 ;  /* 0x00005a00e0e17a11 */ /* 0x000fe200078008ff */
[----:B------:R-:W-:Y:S01]  /*0ce0*/  IMAD R8, R8, c[0x0][0x184], RZ ;  /* 0x0000610008087a24 */ /* 0x000fe200078e02ff */
[----:B------:R-:W-:Y:S01]  /*0cf0*/  LOP3.LUT R251, R3, 0x30, R4, 0x78, !PT ;  /* 0x0000003003fb7812 */ /* 0x000fe200078e7804 */
[----:B------:R-:W-:Y:S01]  /*0d00*/  IMAD R7, R7, c[0x0][0x184], RZ ;  /* 0x0000610007077a24 */ /* 0x000fe200078e02ff */
[C---:B------:R-:W-:Y:S01]  /*0d10*/  LOP3.LUT R250, R3.reuse, 0x10, RZ, 0x3c, !PT ;  /* 0x0000001003fa7812 */ /* 0x040fe200078e3cff */
[----:B------:R-:W-:Y:S01]  /*0d20*/  IMAD.WIDE R22, R8, 0x2, RZ ;  /* 0x0000000208167825 */ /* 0x000fe200078e02ff */
[----:B------:R-:W-:-:S02]  /*0d30*/  LOP3.LUT R249, R3, 0x20, RZ, 0x3c, !PT ;  /* 0x0000002003f97812 */ /* 0x000fc400078e3cff */
[----:B------:R-:W-:Y:S01]  /*0d40*/  LOP3.LUT R247, R3, 0x30, RZ, 0x3c, !PT ;  /* 0x0000003003f77812 */ /* 0x000fe200078e3cff */
[----:B------:R-:W-:Y:S01]  /*0d50*/  IMAD.WIDE R24, R7, 0x2, RZ ;  /* 0x0000000207187825 */ /* 0x000fe200078e02ff */
[C---:B------:R-:W-:Y:S02]  /*0d60*/  LOP3.LUT R245, R3.reuse, 0x40, RZ, 0x3c, !PT ;  /* 0x0000004003f57812 */ /* 0x040fe400078e3cff */
[----:B------:R-:W-:Y:S01]  /*0d70*/  LOP3.LUT R243, R3, 0x50, RZ, 0x3c, !PT ;  /* 0x0000005003f37812 */ /* 0x000fe200078e3cff */
[----:B------:R-:W-:Y:S01]  /*0d80*/  IMAD R43, R13, 0x1a, RZ ;  /* 0x0000001a0d2b7824 */ /* 0x000fe200078e02ff */
[----:B------:R-:W-:Y:S01]  /*0d90*/  LOP3.LUT R241, R3, 0x60, RZ, 0x3c, !PT ;  /* 0x0000006003f17812 */ /* 0x000fe200078e3cff */
[----:B------:R-:W-:Y:S01]  /*0da0*/  IMAD R47, R13, 0x19, RZ ;  /* 0x000000190d2f7824 */ /* 0x000fe200078e02ff */
[----:B------:R-:W-:Y:S01]  /*0db0*/  LOP3.LUT R239, R3, 0x70, RZ, 0x3c, !PT ;  /* 0x0000007003ef7812 */ /* 0x000fe200078e3cff */
[C---:B------:R-:W-:Y:S01]  /*0dc0*/  IMAD R51, R13.reuse, 0x18, RZ ;  /* 0x000000180d337824 */ /* 0x040fe200078e02ff */
[----:B------:R-:W-:Y:S01]  /*0dd0*/  SHF.R.S32.HI R223, RZ, 0x5, R6 ;  /* 0x00000005ffdf7819 */ /* 0x000fe20000011406 */
[C---:B------:R-:W-:Y:S01]  /*0de0*/  IMAD R55, R13.reuse, 0x17, RZ ;  /* 0x000000170d377824 */ /* 0x040fe200078e02ff */
[----:B------:R-:W-:Y:S01]  /*0df0*/  LEA.HI.X.SX32 R224, R224, c[0x0][0x16c], 0x1, P0 ;  /* 0x00005b00e0e07a11 */ /* 0x000fe200000f0eff */
[----:B------:R-:W-:-:S02]  /*0e00*/  IMAD R59, R13, 0x16, RZ ;  /* 0x000000160d3b7824 */ /* 0x000fc400078e02ff */
[C---:B------:R-:W-:Y:S02]  /*0e10*/  IMAD R63, R13.reuse, 0x15, RZ ;  /* 0x000000150d3f7824 */ /* 0x040fe400078e02ff */
[C---:B------:R-:W-:Y:S02]  /*0e20*/  IMAD R67, R13.reuse, 0x14, RZ ;  /* 0x000000140d437824 */ /* 0x040fe400078e02ff */
[C---:B------:R-:W-:Y:S02]  /*0e30*/  IMAD R71, R13.reuse, 0x13, RZ ;  /* 0x000000130d477824 */ /* 0x040fe400078e02ff */
[C---:B------:R-:W-:Y:S02]  /*0e40*/  IMAD R75, R13.reuse, 0x12, RZ ;  /* 0x000000120d4b7824 */ /* 0x040fe400078e02ff */
[C---:B------:R-:W-:Y:S02]  /*0e50*/  IMAD R79, R13.reuse, 0x11, RZ ;  /* 0x000000110d4f7824 */ /* 0x040fe400078e02ff */
[----:B------:R-:W-:-:S02]  /*0e60*/  IMAD.SHL.U32 R83, R13, 0x10, RZ ;  /* 0x000000100d537824 */ /* 0x000fc400078e00ff */
[C---:B------:R-:W-:Y:S02]  /*0e70*/  IMAD R87, R13.reuse, 0xf, RZ ;  /* 0x0000000f0d577824 */ /* 0x040fe400078e02ff */
[C---:B------:R-:W-:Y:S02]  /*0e80*/  IMAD R147, R13.reuse, 0xe, RZ ;  /* 0x0000000e0d937824 */ /* 0x040fe400078e02ff */
[C---:B------:R-:W-:Y:S02]  /*0e90*/  IMAD R159, R13.reuse, 0xd, RZ ;  /* 0x0000000d0d9f7824 */ /* 0x040fe400078e02ff */
[C---:B------:R-:W-:Y:S02]  /*0ea0*/  IMAD R163, R13.reuse, 0xc, RZ ;  /* 0x0000000c0da37824 */ /* 0x040fe400078e02ff */
[C---:B------:R-:W-:Y:S02]  /*0eb0*/  IMAD R167, R13.reuse, 0xb, RZ ;  /* 0x0000000b0da77824 */ /* 0x040fe400078e02ff */
[----:B------:R-:W-:-:S02]  /*0ec0*/  IMAD R171, R13, 0xa, RZ ;  /* 0x0000000a0dab7824 */ /* 0x000fc400078e02ff */
[C---:B------:R-:W-:Y:S02]  /*0ed0*/  IMAD R175, R13.reuse, 0x9, RZ ;  /* 0x000000090daf7824 */ /* 0x040fe400078e02ff */
[C---:B------:R-:W-:Y:S02]  /*0ee0*/  IMAD.SHL.U32 R179, R13.reuse, 0x8, RZ ;  /* 0x000000080db37824 */ /* 0x040fe400078e00ff */
[C---:B------:R-:W-:Y:S02]  /*0ef0*/  IMAD R183, R13.reuse, 0x7, RZ ;  /* 0x000000070db77824 */ /* 0x040fe400078e02ff */
[C---:B------:R-:W-:Y:S02]  /*0f00*/  IMAD R187, R13.reuse, 0x6, RZ ;  /* 0x000000060dbb7824 */ /* 0x040fe400078e02ff */
[C---:B------:R-:W-:Y:S02]  /*0f10*/  IMAD R191, R13.reuse, 0x5, RZ ;  /* 0x000000050dbf7824 */ /* 0x040fe400078e02ff */
[----:B------:R-:W-:-:S02]  /*0f20*/  IMAD.SHL.U32 R195, R13, 0x4, RZ ;  /* 0x000000040dc37824 */ /* 0x000fc400078e00ff */
[C---:B------:R-:W-:Y:S02]  /*0f30*/  IMAD R19, R13.reuse, 0x3, RZ ;  /* 0x000000030d137824 */ /* 0x040fe400078e02ff */
[----:B------:R-:W-:Y:S02]  /*0f40*/  IMAD.SHL.U32 R15, R13, 0x2, RZ ;  /* 0x000000020d0f7824 */ /* 0x000fe400078e00ff */
[----:B------:R-:W-:-:S04]  /*0f50*/  IMAD.WIDE R220, R217, 0x2, R22 ;  /* 0x00000002d9dc7825 */ /* 0x000fc800078e0216 */
        /* <DEDUP_REMOVED lines=30> */
[----:B------:R-:W-:Y:S02]  /*1140*/  IMAD.IADD R2, R2, 0x1, R11 ;  /* 0x0000000102027824 */ /* 0x000fe400078e020b */
[----:B------:R-:W-:Y:S02]  /*1150*/  IMAD R235, R235, c[0x0][0x190], RZ ;  /* 0x00006400ebeb7a24 */ /* 0x000fe400078e02ff */
[----:B------:R-:W-:Y:S02]  /*1160*/  IMAD R233, R233, c[0x0][0x190], RZ ;  /* 0x00006400e9e97a24 */ /* 0x000fe400078e02ff */
        /* <DEDUP_REMOVED lines=31> */
.L_x_3:
[----:B------:R-:W-:Y:S02]  /*1360*/  ISETP.GT.AND P2, PT, R0, RZ, PT ;  /* 0x000000ff0000720c */ /* 0x000fe40003f44270 */
[-C--:B------:R-:W-:Y:S02]  /*1370*/  IADD3 R8, P1, R24, R26.reuse, RZ ;  /* 0x0000001a18087210 */ /* 0x080fe40007f3e0ff */
[----:B------:R-:W-:Y:S02]  /*1380*/  IADD3 R10, P0, R22, R26, RZ ;  /* 0x0000001a160a7210 */ /* 0x000fe40007f1e0ff */
[----:B------:R-:W-:Y:S01]  /*1390*/  PRMT R4, RZ, 0x7610, R4 ;  /* 0x00007610ff047816 */ /* 0x000fe20000000004 */
[--C-:B------:R-:W-:Y:S01]  /*13a0*/  IMAD.X R9, R25, 0x1, R27.reuse, P1 ;  /* 0x0000000119097824 */ /* 0x100fe200008e061b */
[----:B------:R-:W-:Y:S01]  /*13b0*/  ISETP.GT.AND P3, PT, R0, 0x1, PT ;  /* 0x000000010000780c */ /* 0x000fe20003f64270 */
[----:B------:R-:W-:Y:S01]  /*13c0*/  IMAD.X R11, R23, 0x1, R27, P0 ;  /* 0x00000001170b7824 */ /* 0x000fe200000e061b */
[----:B------:R-:W-:-:S02]  /*13d0*/  PRMT R5, RZ, 0x7610, R5 ;  /* 0x00007610ff057816 */ /* 0x000fc40000000005 */
[-C--:B------:R-:W-:Y:S01]  /*13e0*/  IADD3 R120, P1, R12, R26.reuse, RZ ;  /* 0x0000001a0c787210 */ /* 0x080fe20007f3e0ff */
[----:B------:R0:W2:Y:S01]  /*13f0*/  @P2 LDG.E.U16 R4, [R8.64] ;  /* 0x0000000408042981 */ /* 0x0000a2000c1e1500 */
[-C--:B------:R-:W-:Y:S02]  /*1400*/  IADD3 R122, P0, R20, R26.reuse, RZ ;  /* 0x0000001a147a7210 */ /* 0x080fe40007f1e0ff */
[----:B------:R-:W-:Y:S01]  /*1410*/  PRMT R6, RZ, 0x7610, R6 ;  /* 0x00007610ff067816 */ /* 0x000fe20000000006 */
[----:B------:R1:W3:Y:S01]  /*1420*/  @P2 LDG.E.U16 R5, [R10.64] ;  /* 0x000000040a052981 */ /* 0x0002e2000c1e1500 */
[----:B------:R-:W-:Y:S01]  /*1430*/  ISETP.GT.AND P2, PT, R0, 0x2, PT ;  /* 0x000000020000780c */ /* 0x000fe20003f44270 */
[----:B------:R-:W-:Y:S01]  /*1440*/  IMAD.X R121, R13, 0x1, R27, P1 ;  /* 0x000000010d797824 */ /* 0x000fe200008e061b */
[----:B------:R-:W-:Y:S01]  /*1450*/  PRMT R7, RZ, 0x7610, R7 ;  /* 0x00007610ff077816 */ /* 0x000fe20000000007 */
[----:B------:R-:W-:Y:S01]  /*1460*/  IMAD.X R123, R21, 0x1, R27, P0 ;  /* 0x00000001157b7824 */ /* 0x000fe200000e061b */
[----:B------:R-:W-:-:S02]  /*1470*/  IADD3 R124, P1, R14, R26, RZ ;  /* 0x0000001a0e7c7210 */ /* 0x000fc40007f3e0ff */
[-C--:B------:R-:W-:Y:S01]  /*1480*/  IADD3 R126, P0, R16, R26.reuse, RZ ;  /* 0x0000001a107e7210 */ /* 0x080fe20007f1e0ff */
[----:B------:R4:W5:Y:S01]  /*1490*/  @P3 LDG.E.U16 R6, [R120.64] ;  /* 0x0000000478063981 */ /* 0x000962000c1e1500 */
[----:B0-----:R-:W-:Y:S01]  /*14a0*/  PRMT R8, RZ, 0x7610, R8 ;  /* 0x00007610ff087816 */ /* 0x001fe20000000008 */
[----:B------:R-:W-:Y:S01]  /*14b0*/  IMAD.X R125, R15, 0x1, R27, P1 ;  /* 0x000000010f7d7824 */ /* 0x000fe200008e061b */
[----:B------:R-:W-:Y:S01]  /*14c0*/  PRMT R9, RZ, 0x7610, R9 ;  /* 0x00007610ff097816 */ /* 0x000fe20000000009 */
[----:B------:R0:W2:Y:S01]  /*14d0*/  @P3 LDG.E.U16 R7, [R122.64] ;  /* 0x000000047a073981 */ /* 0x0000a2000c1e1500 */
[----:B------:R-:W-:Y:S01]  /*14e0*/  ISETP.GT.AND P3, PT, R0, 0x3, PT ;  /* 0x000000030000780c */ /* 0x000fe20003f64270 */
[----:B------:R-:W-:Y:S01]  /*14f0*/  IMAD.X R127, R17, 0x1, R27, P0 ;  /* 0x00000001117f7824 */ /* 0x000fe200000e061b */
[-C--:B------:R-:W-:Y:S01]  /*1500*/  IADD3 R128, P1, R18, R26.reuse, RZ ;  /* 0x0000001a12807210 */ /* 0x080fe20007f3e0ff */
[----:B------:R0:W2:Y:S01]  /*1510*/  @P2 LDG.E.U16 R8, [R124.64] ;  /* 0x000000047c082981 */ /* 0x0000a2000c1e1500 */
[----:B------:R-:W-:-:S02]  /*1520*/  IADD3 R130, P0, R196, R26, RZ ;  /* 0x0000001ac4827210 */ /* 0x000fc40007f1e0ff */
[----:B-1----:R-:W-:Y:S01]  /*1530*/  PRMT R10, RZ, 0x7610, R10 ;  /* 0x00007610ff0a7816 */ /* 0x002fe2000000000a */
[----:B------:R1:W2:Y:S01]  /*1540*/  @P2 LDG.E.U16 R9, [R126.64] ;  /* 0x000000047e092981 */ /* 0x0002a2000c1e1500 */
[----:B------:R-:W-:Y:S01]  /*1550*/  ISETP.GT.AND P2, PT, R0, 0x4, PT ;  /* 0x000000040000780c */ /* 0x000fe20003f44270 */
[----:B------:R-:W-:Y:S01]  /*1560*/  IMAD.X R129, R19, 0x1, R27, P1 ;  /* 0x0000000113817824 */ /* 0x000fe200008e061b */
[----:B------:R-:W-:Y:S01]  /*1570*/  PRMT R11, RZ, 0x7610, R11 ;  /* 0x00007610ff0b7816 */ /* 0x000fe2000000000b */
[--C-:B------:R-:W-:Y:S01]  /*1580*/  IMAD.X R131, R197, 0x1, R27.reuse, P0 ;  /* 0x00000001c5837824 */ /* 0x100fe200000e061b */
[-C--:B------:R-:W-:Y:S02]  /*1590*/  IADD3 R132, P1, R194, R26.reuse, RZ ;  /* 0x0000001ac2847210 */ /* 0x080fe40007f3e0ff */
[-C--:B0-----:R-:W-:Y:S01]  /*15a0*/  IADD3 R124, P0, R192, R26.reuse, RZ ;  /* 0x0000001ac07c7210 */ /* 0x081fe20007f1e0ff */
[----:B------:R0:W2:Y:S01]  /*15b0*/  @P3 LDG.E.U16 R10, [R128.64] ;  /* 0x00000004800a3981 */ /* 0x0000a2000c1e1500 */
[----:B----4-:R-:W-:Y:S01]  /*15c0*/  PRMT R120, RZ, 0x7610, R120 ;  /* 0x00007610ff787816 */ /* 0x010fe20000000078 */
[----:B------:R-:W-:Y:S01]  /*15d0*/  IMAD.X R133, R195, 0x1, R27, P1 ;  /* 0x00000001c3857824 */ /* 0x000fe200008e061b */
[----:B------:R-:W-:Y:S01]  /*15e0*/  PRMT R121, RZ, 0x7610, R121 ;  /* 0x00007610ff797816 */ /* 0x000fe20000000079 */
[----:B------:R4:W2:Y:S01]  /*15f0*/  @P3 LDG.E.U16 R11, [R130.64] ;  /* 0x00000004820b3981 */ /* 0x0008a2000c1e1500 */
[----:B------:R-:W-:Y:S01]  /*1600*/  ISETP.GT.AND P3, PT, R0, 0x5, PT ;  /* 0x000000050000780c */ /* 0x000fe20003f64270 */
[----:B------:R-:W-:Y:S01]  /*1610*/  IMAD.X R125, R193, 0x1, R27, P0 ;  /* 0x00000001c17d7824 */ /* 0x000fe200000e061b */
[-C--:B-1----:R-:W-:Y:S01]  /*1620*/  IADD3 R126, P1, R190, R26.reuse, RZ ;  /* 0x0000001abe7e7210 */ /* 0x082fe20007f3e0ff */
[----:B------:R1:W2:Y:S01]  /*1630*/  @P2 LDG.E.U16 R120, [R132.64] ;  /* 0x0000000484782981 */ /* 0x0002a2000c1e1500 */
[----:B------:R-:W-:-:S02]  /*1640*/  IADD3 R134, P0, R188, R26, RZ ;  /* 0x0000001abc867210 */ /* 0x000fc40007f1e0ff */
[----:B------:R-:W-:Y:S01]  /*1650*/  PRMT R122, RZ, 0x7610, R122 ;  /* 0x00007610ff7a7816 */ /* 0x000fe2000000007a */
[----:B------:R0:W2:Y:S01]  /*1660*/  @P2 LDG.E.U16 R121, [R124.64] ;  /* 0x000000047c792981 */ /* 0x0000a2000c1e1500 */
[----:B------:R-:W-:Y:S01]  /*1670*/  ISETP.GT.AND P2, PT, R0, 0x6, PT ;  /* 0x000000060000780c */ /* 0x000fe20003f44270 */
[----:B------:R-:W-:Y:S01]  /*1680*/  IMAD.X R127, R191, 0x1, R27, P1 ;  /* 0x00000001bf7f7824 */ /* 0x000fe200008e061b */
[----:B------:R-:W-:Y:S01]  /*1690*/  PRMT R123, RZ, 0x7610, R123 ;  /* 0x00007610ff7b7816 */ /* 0x000fe2000000007b */
[----:B------:R-:W-:Y:S01]  /*16a0*/  IMAD.X R135, R189, 0x1, R27, P0 ;  /* 0x00000001bd877824 */ /* 0x000fe200000e061b */
[-C--:B------:R-:W-:Y:S02]  /*16b0*/  IADD3 R136, P1, R186, R26.reuse, RZ ;  /* 0x0000001aba887210 */ /* 0x080fe40007f3e0ff */
[----:B------:R-:W-:Y:S01]  /*16c0*/  IADD3 R138, P0, R184, R26, RZ ;  /* 0x0000001ab88a7210 */ /* 0x000fe20007f1e0ff */
[----:B------:R1:W2:Y:S01]  /*16d0*/  @P3 LDG.E.U16 R122, [R126.64] ;  /* 0x000000047e7a3981 */ /* 0x0002a2000c1e1500 */
[----:B0-----:R-:W-:-:S03]  /*16e0*/  PRMT R124, RZ, 0x7610, R124 ;  /* 0x00007610ff7c7816 */ /* 0x001fc6000000007c */
[----:B------:R0:W2:Y:S01]  /*16f0*/  @P3 LDG.E.U16 R123, [R134.64] ;  /* 0x00000004867b3981 */ /* 0x0000a2000c1e1500 */
[----:B------:R-:W-:Y:S01]  /*1700*/  ISETP.GT.AND P3, PT, R0, 0x7, PT ;  /* 0x000000070000780c */ /* 0x000fe20003f64270 */
[----:B------:R-:W-:Y:S01]  /*1710*/  IMAD.X R137, R187, 0x1, R27, P1 ;  /* 0x00000001bb897824 */ /* 0x000fe200008e061b */
[----:B------:R-:W-:Y:S01]  /*1720*/  PRMT R125, RZ, 0x7610, R125 ;  /* 0x00007610ff7d7816 */ /* 0x000fe2000000007d */
[--C-:B------:R-:W-:Y:S01]  /*1730*/  IMAD.X R139, R185, 0x1, R27.reuse, P0 ;  /* 0x00000001b98b7824 */ /* 0x100fe200000e061b */
[-C--:B----4-:R-:W-:Y:S02]  /*1740*/  IADD3 R130, P1, R182, R26.reuse, RZ ;  /* 0x0000001ab6827210 */ /* 0x090fe40007f3e0ff */
[-C--:B------:R-:W-:Y:S01]  /*1750*/  IADD3 R128, P0, R180, R26.reuse, RZ ;  /* 0x0000001ab4807210 */ /* 0x080fe20007f1e0ff */
[----:B------:R4:W2:Y:S01]  /*1760*/  @P2 LDG.E.U16 R124, [R136.64] ;  /* 0x00000004887c2981 */ /* 0x0008a2000c1e1500 */
[----:B-1----:R-:W-:Y:S01]  /*1770*/  PRMT R126, RZ, 0x7610, R126 ;  /* 0x00007610ff7e7816 */ /* 0x002fe2000000007e */
[----:B------:R-:W-:Y:S01]  /*1780*/  IMAD.X R131, R183, 0x1, R27, P1 ;  /* 0x00000001b7837824 */ /* 0x000fe200008e061b */
[----:B------:R-:W-:Y:S01]  /*1790*/  PRMT R127, RZ, 0x7610, R127 ;  /* 0x00007610ff7f7816 */ /* 0x000fe2000000007f */
[----:B------:R1:W2:Y:S01]  /*17a0*/  @P2 LDG.E.U16 R125, [R138.64] ;  /* 0x000000048a7d2981 */ /* 0x0002a2000c1e1500 */
[----:B------:R-:W-:Y:S01]  /*17b0*/  ISETP.GT.AND P2, PT, R0, 0x8, PT ;  /* 0x000000080000780c */ /* 0x000fe20003f44270 */
[--C-:B------:R-:W-:Y:S01]  /*17c0*/  IMAD.X R129, R181, 0x1, R27.reuse, P0 ;  /* 0x00000001b5817824 */ /* 0x100fe200000e061b */
[----:B------:R-:W-:Y:S01]  /*17d0*/  IADD3 R132, P1, R178, R26, RZ ;  /* 0x0000001ab2847210 */ /* 0x000fe20007f3e0ff */
[----:B------:R0:W2:Y:S04]  /*17e0*/  @P3 LDG.E.U16 R126, [R130.64] ;  /* 0x00000004827e3981 */ /* 0x0000a8000c1e1500 */
[----:B------:R1:W2:Y:S01]  /*17f0*/  @P3 LDG.E.U16 R127, [R128.64] ;  /* 0x00000004807f3981 */ /* 0x0002a2000c1e1500 */
[----:B------:R-:W-:Y:S01]  /*1800*/  IMAD.X R133, R179, 0x1, R27, P1 ;  /* 0x00000001b3857824 */ /* 0x000fe200008e061b */
[----:B------:R-:W-:-:S02]  /*1810*/  ISETP.GT.AND P3, PT, R0, 0x9, PT ;  /* 0x000000090000780c */ /* 0x000fc40003f64270 */
[----:B0-----:R-:W-:Y:S02]  /*1820*/  IADD3 R130, P0, R176, R26, RZ ;  /* 0x0000001ab0827210 */ /* 0x001fe40007f1e0ff */
[----:B-1----:R-:W-:-:S03]  /*1830*/  PRMT R128, RZ, 0x7610, R128 ;  /* 0x00007610ff807816 */ /* 0x002fc60000000080 */
[----:B------:R-:W-:Y:S01]  /*1840*/  IMAD.X R131, R177, 0x1, R27, P0 ;  /* 0x00000001b1837824 */ /* 0x000fe200000e061b */
[----:B------:R-:W-:Y:S02]  /*1850*/  PRMT R129, RZ, 0x7610, R129 ;  /* 0x00007610ff817816 */ /* 0x000fe40000000081 */
[-C--:B------:R-:W-:Y:S01]  /*1860*/  IADD3 R134, P1, R174, R26.reuse, RZ ;  /* 0x0000001aae867210 */ /* 0x080fe20007f3e0ff */
[----:B------:R0:W2:Y:S04]  /*1870*/  @P2 LDG.E.U16 R128, [R132.64] ;  /* 0x0000000484802981 */ /* 0x0000a8000c1e1500 */
[----:B------:R1:W2:Y:S01]  /*1880*/  @P2 LDG.E.U16 R129, [R130.64] ;  /* 0x0000000482812981 */ /* 0x0002a2000c1e1500 */
[----:B------:R-:W-:Y:S01]  /*1890*/  ISETP.GT.AND P2, PT, R0, 0xa, PT ;  /* 0x0000000a0000780c */ /* 0x000fe20003f44270 */
[----:B------:R-:W-:Y:S01]  /*18a0*/  IMAD.X R135, R175, 0x1, R27, P1 ;  /* 0x00000001af877824 */ /* 0x000fe200008e061b */
[----:B0-----:R-:W-:-:S02]  /*18b0*/  IADD3 R132, P0, R172, R26, RZ ;  /* 0x0000001aac847210 */ /* 0x001fc40007f1e0ff */
[----:B-1----:R-:W-:-:S03]  /*18c0*/  PRMT R130, RZ, 0x7610, R130 ;  /* 0x00007610ff827816 */ /* 0x002fc60000000082 */
[----:B------:R-:W-:Y:S01]  /*18d0*/  IMAD.X R133, R173, 0x1, R27, P0 ;  /* 0x00000001ad857824 */ /* 0x000fe200000e061b */
[----:B------:R-:W-:Y:S02]  /*18e0*/  PRMT R131, RZ, 0x7610, R131 ;  /* 0x00007610ff837816 */ /* 0x000fe40000000083 */
[----:B----4-:R-:W-:Y:S01]  /*18f0*/  IADD3 R136, P1, R170, R26, RZ ;  /* 0x0000001aaa887210 */ /* 0x010fe20007f3e0ff */
[----:B------:R0:W4:Y:S04]  /*1900*/  @P3 LDG.E.U16 R130, [R134.64] ;  /* 0x0000000486823981 */ /* 0x000128000c1e1500 */
        /* <DEDUP_REMOVED lines=79> */
[----:B------:R0:W2:Y:S01]  /*1e00*/  @P2 LDG.E.U16 R152, [R198.64] ;  /* 0x00000004c6982981 */ /* 0x0000a2000c1e1500 */
[----:B------:R-:W-:-:S03]  /*1e10*/  IADD3 R200, P0, R68, R26, RZ ;  /* 0x0000001a44c87210 */ /* 0x000fc60007f1e0ff */
[----:B------:R1:W2:Y:S01]  /*1e20*/  @P2 LDG.E.U16 R153, [R154.64] ;  /* 0x000000049a992981 */ /* 0x0002a2000c1e1500 */
[----:B0-----:R-:W-:Y:S02]  /*1e30*/  IADD3 R198, P1, R70, R26, RZ ;  /* 0x0000001a46c67210 */ /* 0x001fe40007f3e0ff */
[----:B-1----:R-:W-:-:S03]  /*1e40*/  PRMT R154, RZ, 0x7610, R154 ;  /* 0x00007610ff9a7816 */ /* 0x002fc6000000009a */
[--C-:B------:R-:W-:Y:S01]  /*1e50*/  IMAD.X R199, R71, 0x1, R27.reuse, P1 ;  /* 0x0000000147c77824 */ /* 0x100fe200008e061b */
[----:B------:R-:W-:Y:S01]  /*1e60*/  ISETP.GT.AND P2, PT, R0, 0x14, PT ;  /* 0x000000140000780c */ /* 0x000fe20003f44270 */
[----:B------:R-:W-:Y:S01]  /*1e70*/  IMAD.X R201, R69, 0x1, R27, P0 ;  /* 0x0000000145c97824 */ /* 0x000fe200000e061b */
[----:B------:R-:W-:Y:S02]  /*1e80*/  PRMT R155, RZ, 0x7610, R155 ;  /* 0x00007610ff9b7816 */ /* 0x000fe4000000009b */
[----:B------:R0:W2:Y:S04]  /*1e90*/  @P3 LDG.E.U16 R154, [R198.64] ;  /* 0x00000004c69a3981 */ /* 0x0000a8000c1e1500 */
[----:B------:R1:W2:Y:S01]  /*1ea0*/  @P3 LDG.E.U16 R155, [R200.64] ;  /* 0x00000004c89b3981 */ /* 0x0002a2000c1e1500 */
[----:B0-----:R-:W-:-:S02]  /*1eb0*/  IADD3 R198, P1, R66, R26, RZ ;  /* 0x0000001a42c67210 */ /* 0x001fc40007f3e0ff */
[----:B-1----:R-:W-:-:S03]  /*1ec0*/  PRMT R200, RZ, 0x7610, R200 ;  /* 0x00007610ffc87816 */ /* 0x002fc600000000c8 */
[----:B------:R-:W-:Y:S01]  /*1ed0*/  IMAD.X R199, R67, 0x1, R27, P1 ;  /* 0x0000000143c77824 */ /* 0x000fe200008e061b */
[----:B------:R-:W-:Y:S02]  /*1ee0*/  IADD3 R202, P0, R64, R26, RZ ;  /* 0x0000001a40ca7210 */ /* 0x000fe40007f1e0ff */
[----:B------:R-:W-:Y:S02]  /*1ef0*/  ISETP.GT.AND P3, PT, R0, 0x15, PT ;  /* 0x000000150000780c */ /* 0x000fe40003f64270 */
[----:B------:R0:W2:Y:S01]  /*1f00*/  @P2 LDG.E.U16 R200, [R198.64] ;  /* 0x00000004c6c82981 */ /* 0x0000a2000c1e1500 */
[----:B------:R-:W-:Y:S01]  /*1f10*/  PRMT R201, RZ, 0x7610, R201 ;  /* 0x00007610ffc97816 */ /* 0x000fe200000000c9 */
[----:B------:R-:W-:Y:S01]  /*1f20*/  IMAD.X R203, R65, 0x1, R27, P0 ;  /* 0x0000000141cb7824 */ /* 0x000fe200000e061b */
[----:B------:R-:W-:-:S04]  /*1f30*/  PRMT R206, RZ, 0x7610, R206 ;  /* 0x00007610ffce7816 */ /* 0x000fc800000000ce */
[----:B------:R1:W2:Y:S01]  /*1f40*/  @P2 LDG.E.U16 R201, [R202.64] ;  /* 0x00000004cac92981 */ /* 0x0002a2000c1e1500 */
[----:B0-----:R-:W-:Y:S02]  /*1f50*/  IADD3 R198, P1, R62, R26, RZ ;  /* 0x0000001a3ec67210 */ /* 0x001fe40007f3e0ff */
[----:B------:R-:W-:-:S03]  /*1f60*/  ISETP.GT.AND P2, PT, R0, 0x16, PT ;  /* 0x000000160000780c */ /* 0x000fc60003f44270 */
[----:B------:R-:W-:Y:S01]  /*1f70*/  IMAD.X R199, R63, 0x1, R27, P1 ;  /* 0x000000013fc77824 */ /* 0x000fe200008e061b */
[----:B-1----:R-:W-:Y:S02]  /*1f80*/  IADD3 R202, P0, R60, R26, RZ ;  /* 0x0000001a3cca7210 */ /* 0x002fe40007f1e0ff */
[----:B------:R-:W-:Y:S02]  /*1f90*/  PRMT R207, RZ, 0x7610, R207 ;  /* 0x00007610ffcf7816 */ /* 0x000fe400000000cf */
[----:B------:R0:W2:Y:S01]  /*1fa0*/  @P3 LDG.E.U16 R206, [R198.64] ;  /* 0x00000004c6ce3981 */ /* 0x0000a2000c1e1500 */
        /* <DEDUP_REMOVED lines=12> */
[----:B0-----:R-:W-:-:S05]  /*2070*/  IADD3 R198, P1, R54, R26, RZ ;  /* 0x0000001a36c67210 */ /* 0x001fca0007f3e0ff */
[----:B------:R-:W-:Y:S01]  /*2080*/  IMAD.X R199, R55, 0x1, R27, P1 ;  /* 0x0000000137c77824 */ /* 0x000fe200008e061b */
[----:B-1----:R-:W-:Y:S02]  /*2090*/  IADD3 R202, P0, R52, R26, RZ ;  /* 0x0000001a34ca7210 */ /* 0x002fe40007f1e0ff */
[C---:B------:R-:W-:Y:S02]  /*20a0*/  ISETP.GT.AND P4, PT, R0.reuse, 0x18, PT ;  /* 0x000000180000780c */ /* 0x040fe40003f84270 */
[----:B------:R0:W4:Y:S01]  /*20b0*/  @P3 LDG.E.U16 R214, [R198.64] ;  /* 0x00000004c6d63981 */ /* 0x000122000c1e1500 */
[----:B------:R-:W-:Y:S01]  /*20c0*/  PRMT R215, RZ, 0x7610, R215 ;  /* 0x00007610ffd77816 */ /* 0x000fe200000000d7 */
[----:B------:R-:W-:Y:S01]  /*20d0*/  IMAD.X R203, R53, 0x1, R27, P0 ;  /* 0x0000000135cb7824 */ /* 0x000fe200000e061b */
[----:B------:R-:W-:Y:S02]  /*20e0*/  ISETP.GT.AND P0, PT, R0, 0x19, PT ;  /* 0x000000190000780c */ /* 0x000fe40003f04270 */
[----:B------:R-:W-:-:S02]  /*20f0*/  PRMT R218, RZ, 0x7610, R218 ;  /* 0x00007610ffda7816 */ /* 0x000fc400000000da */
[----:B------:R1:W4:Y:S01]  /*2100*/  @P3 LDG.E.U16 R215, [R202.64] ;  /* 0x00000004cad73981 */ /* 0x000322000c1e1500 */
[----:B0-----:R-:W-:-:S05]  /*2110*/  IADD3 R198, P1, R50, R26, RZ ;  /* 0x0000001a32c67210 */ /* 0x001fca0007f3e0ff */
[--C-:B------:R-:W-:Y:S01]  /*2120*/  IMAD.X R199, R51, 0x1, R27.reuse, P1 ;  /* 0x0000000133c77824 */ /* 0x100fe200008e061b */
[-C--:B------:R-:W-:Y:S02]  /*2130*/  IADD3 R204, P1, R46, R26.reuse, RZ ;  /* 0x0000001a2ecc7210 */ /* 0x080fe40007f3e0ff */
[----:B-1----:R-:W-:Y:S02]  /*2140*/  IADD3 R202, P2, R48, R26, RZ ;  /* 0x0000001a30ca7210 */ /* 0x002fe40007f5e0ff */
[----:B------:R-:W-:Y:S01]  /*2150*/  PRMT R222, RZ, 0x7610, R222 ;  /* 0x00007610ffde7816 */ /* 0x000fe200000000de */
[----:B------:R-:W-:Y:S01]  /*2160*/  IMAD.X R205, R47, 0x1, R27, P1 ;  /* 0x000000012fcd7824 */ /* 0x000fe200008e061b */
[----:B------:R-:W-:Y:S01]  /*2170*/  PRMT R219, RZ, 0x7610, R219 ;  /* 0x00007610ffdb7816 */ /* 0x000fe200000000db */
[----:B------:R-:W-:Y:S01]  /*2180*/  IMAD.X R203, R49, 0x1, R27, P2 ;  /* 0x0000000131cb7824 */ /* 0x000fe200010e061b */
[----:B------:R0:W4:Y:S01]  /*2190*/  @P4 LDG.E.U16 R218, [R198.64] ;  /* 0x00000004c6da4981 */ /* 0x000122000c1e1500 */
[----:B------:R-:W-:-:S03]  /*21a0*/  ISETP.GT.AND P3, PT, R0, 0x1a, PT ;  /* 0x0000001a0000780c */ /* 0x000fc60003f64270 */
[----:B------:R1:W5:Y:S04]  /*21b0*/  @P0 LDG.E.U16 R222, [R204.64] ;  /* 0x00000004ccde0981 */ /* 0x000368000c1e1500 */
[----:B------:R3:W5:Y:S01]  /*21c0*/  @P4 LDG.E.U16 R219, [R202.64] ;  /* 0x00000004cadb4981 */ /* 0x000762000c1e1500 */
[----:B0-----:R-:W-:Y:S02]  /*21d0*/  IADD3 R198, P2, R44, R26, RZ ;  /* 0x0000001a2cc67210 */ /* 0x001fe40007f5e0ff */
[----:B-1----:R-:W-:-:S03]  /*21e0*/  PRMT R204, RZ, 0x7610, R204 ;  /* 0x00007610ffcc7816 */ /* 0x002fc600000000cc */
[----:B------:R-:W-:Y:S01]  /*21f0*/  IMAD.X R199, R45, 0x1, R27, P2 ;  /* 0x000000012dc77824 */ /* 0x000fe200010e061b */
[----:B---3--:R-:W-:Y:S02]  /*2200*/  IADD3 R202, P1, R42, R26, RZ ;  /* 0x0000001a2aca7210 */ /* 0x008fe40007f3e0ff */
[----:B------:R-:W-:Y:S02]  /*2210*/  PRMT R205, RZ, 0x7610, R205 ;  /* 0x00007610ffcd7816 */ /* 0x000fe400000000cd */
[----:B------:R0:W3:Y:S01]  /*2220*/  @P0 LDG.E.U16 R204, [R198.64] ;  /* 0x00000004c6cc0981 */ /* 0x0000e2000c1e1500 */
[----:B------:R-:W-:Y:S01]  /*2230*/  IMAD.X R203, R43, 0x1, R27, P1 ;  /* 0x000000012bcb7824 */ /* 0x000fe200008e061b */
[----:B------:R-:W-:-:S04]  /*2240*/  PRMT R228, RZ, 0x7610, R228 ;  /* 0x00007610ffe47816 */ /* 0x000fc800000000e4 */
[----:B------:R1:W3:Y:S01]  /*2250*/  @P3 LDG.E.U16 R205, [R202.64] ;  /* 0x00000004cacd3981 */ /* 0x0002e2000c1e1500 */
[----:B0-----:R-:W-:-:S05]  /*2260*/  IADD3 R198, P0, R40, R26, RZ ;  /* 0x0000001a28c67210 */ /* 0x001fca0007f1e0ff */
[--C-:B------:R-:W-:Y:S01]  /*2270*/  IMAD.X R199, R41, 0x1, R27.reuse, P0 ;  /* 0x0000000129c77824 */ /* 0x100fe200000e061b */
[-C--:B-1----:R-:W-:Y:S02]  /*2280*/  IADD3 R202, P0, R38, R26.reuse, RZ ;  /* 0x0000001a26ca7210 */ /* 0x082fe40007f1e0ff */
[----:B------:R-:W-:Y:S02]  /*2290*/  ISETP.GT.AND P1, PT, R0, 0x1b, PT ;  /* 0x0000001b0000780c */ /* 0x000fe40003f24270 */
[----:B------:R0:W3:Y:S01]  /*22a0*/  @P3 LDG.E.U16 R228, [R198.64] ;  /* 0x00000004c6e43981 */ /* 0x0000e2000c1e1500 */
[----:B------:R-:W-:Y:S01]  /*22b0*/  IMAD.X R203, R39, 0x1, R27, P0 ;  /* 0x0000000127cb7824 */ /* 0x000fe200000e061b */
[----:B------:R-:W-:Y:S02]  /*22c0*/  PRMT R230, RZ, 0x7610, R230 ;  /* 0x00007610ffe67816 */ /* 0x000fe400000000e6 */
[----:B------:R-:W-:Y:S02]  /*22d0*/  PRMT R232, RZ, 0x7610, R232 ;  /* 0x00007610ffe87816 */ /* 0x000fe400000000e8 */
[----:B0-----:R-:W-:-:S05]  /*22e0*/  IADD3 R198, P0, R36, R26, RZ ;  /* 0x0000001a24c67210 */ /* 0x001fca0007f1e0ff */
[----:B------:R0:W3:Y:S01]  /*22f0*/  @P1 LDG.E.U16 R230, [R202.64] ;  /* 0x00000004cae61981 */ /* 0x0000e2000c1e1500 */
[----:B------:R-:W-:-:S05]  /*2300*/  IMAD.X R199, R37, 0x1, R27, P0 ;  /* 0x0000000125c77824 */ /* 0x000fca00000e061b */
[----:B------:R1:W3:Y:S01]  /*2310*/  @P1 LDG.E.U16 R232, [R198.64] ;  /* 0x00000004c6e81981 */ /* 0x0002e2000c1e1500 */
[----:B------:R-:W-:Y:S02]  /*2320*/  ISETP.GT.AND P1, PT, R0, 0x1c, PT ;  /* 0x0000001c0000780c */ /* 0x000fe40003f24270 */
[----:B------:R-:W-:Y:S02]  /*2330*/  PRMT R234, RZ, 0x7610, R234 ;  /* 0x00007610ffea7816 */ /* 0x000fe400000000ea */
[----:B-1----:R-:W-:-:S05]  /*2340*/  IADD3 R198, P0, R34, R26, RZ ;  /* 0x0000001a22c67210 */ /* 0x002fca0007f1e0ff */
[----:B------:R-:W-:-:S05]  /*2350*/  IMAD.X R199, R35, 0x1, R27, P0 ;  /* 0x0000000123c77824 */ /* 0x000fca00000e061b */
[----:B------:R1:W3:Y:S01]  /*2360*/  @P1 LDG.E.U16 R234, [R198.64] ;  /* 0x00000004c6ea1981 */ /* 0x0002e2000c1e1500 */
[----:B------:R-:W-:Y:S02]  /*2370*/  PRMT R236, RZ, 0x7610, R236 ;  /* 0x00007610ffec7816 */ /* 0x000fe400000000ec */
[----:B-1----:R-:W-:-:S05]  /*2380*/  IADD3 R198, P0, R32, R26, RZ ;  /* 0x0000001a20c67210 */ /* 0x002fca0007f1e0ff */
        /* <DEDUP_REMOVED lines=28> */
[----:B------:R1:W3:Y:S04]  /*2550*/  @P1 LDG.E.U16 R248, [R198.64] ;  /* 0x00000004c6f81981 */ /* 0x0002e8000c1e1500 */
[----:B------:R-:W-:Y:S01]  /*2560*/  BAR.SYNC.DEFER_BLOCKING 0x0 ;  /* 0x0000000000007b1d */ /* 0x000fe20000010000 */
[----:B------:R-:W-:Y:S01]  /*2570*/  ISETP.GE.AND P2, PT, R252, R0, PT ;  /* 0x00000000fc00720c */ /* 0x000fe20003f46270 */
[----:B-1----:R-:W-:Y:S02]  /*2580*/  IMAD.MOV.U32 R198, RZ, RZ, R225 ;  /* 0x000000ffffc67224 */ /* 0x002fe400078e00e1 */
[--C-:B------:R-:W-:Y:S01]  /*2590*/  IMAD.MOV.U32 R199, RZ, RZ, R224.reuse ;  /* 0x000000ffffc77224 */ /* 0x100fe200078e00e0 */
[----:B------:R-:W-:-:S03]  /*25a0*/  PRMT R224, RZ, 0x7610, R224 ;  /* 0x00007610ffe07816 */ /* 0x000fc600000000e0 */
[----:B0-----:R-:W-:Y:S01]  /*25b0*/  IMAD.WIDE R202, R233, 0x2, R198 ;  /* 0x00000002e9ca7825 */ /* 0x001fe200078e02c6 */
[----:B------:R-:W-:-:S05]  /*25c0*/  PRMT R225, RZ, 0x7610, R225 ;  /* 0x00007610ffe17816 */ /* 0x000fca00000000e1 */
[----:B------:R0:W3:Y:S02]  /*25d0*/  @!P2 LDG.E.U16 R224, [R202.64] ;  /* 0x00000004cae0a981 */ /* 0x0000e4000c1e1500 */
[----:B0-----:R-:W-:-:S05]  /*25e0*/  IMAD.WIDE R202, R235, 0x2, R198 ;  /* 0x00000002ebca7825 */ /* 0x001fca00078e02c6 */
[----:B------:R-:W3:Y:S04]  /*25f0*/  @!P2 LDG.E.U16 R225, [R202.64] ;  /* 0x00000004cae1a981 */ /* 0x000ee8000c1e1500 */
[----:B--2---:R-:W-:Y:S04]  /*2600*/  STS.U16 [R3], R4 ;  /* 0x0000000403007388 */ /* 0x004fe80000000400 */
[----:B------:R-:W-:Y:S04]  /*2610*/  STS.U16 [R3+0x200], R5 ;  /* 0x0002000503007388 */ /* 0x000fe80000000400 */
[----:B------:R-:W-:Y:S04]  /*2620*/  STS.U16 [R3+0x2000], R128 ;  /* 0x0020008003007388 */ /* 0x000fe80000000400 */
[----:B------:R-:W-:Y:S04]  /*2630*/  STS.U16 [R3+0x2200], R129 ;  /* 0x0022008103007388 */ /* 0x000fe80000000400 */
[----:B------:R-:W-:Y:S04]  /*2640*/  STS.U16 [R3+0x4000], R148 ;  /* 0x0040009403007388 */ /* 0x000fe80000000400 */
[----:B------:R-:W-:Y:S04]  /*2650*/  STS.U16 [R3+0x4200], R149 ;  /* 0x0042009503007388 */ /* 0x000fe80000000400 */
[----:B----4-:R-:W-:Y:S04]  /*2660*/  STS.U16 [R3+0x6000], R218 ;  /* 0x006000da03007388 */ /* 0x010fe80000000400 */
[----:B-----5:R-:W-:Y:S04]  /*2670*/  STS.U16 [R3+0x6200], R219 ;  /* 0x006200db03007388 */ /* 0x020fe80000000400 */
[----:B------:R-:W-:Y:S04]  /*2680*/  STS.U16 [R250+0x400], R6 ;  /* 0x00040006fa007388 */ /* 0x000fe80000000400 */
[----:B------:R-:W-:Y:S04]  /*2690*/  STS.U16 [R250+0x600], R7 ;  /* 0x00060007fa007388 */ /* 0x000fe80000000400 */
[----:B------:R-:W-:Y:S04]  /*26a0*/  STS.U16 [R250+0x2400], R130 ;  /* 0x00240082fa007388 */ /* 0x000fe80000000400 */
[----:B------:R-:W-:Y:S04]  /*26b0*/  STS.U16 [R250+0x2600], R131 ;  /* 0x00260083fa007388 */ /* 0x000fe80000000400 */
[----:B------:R-:W-:Y:S04]  /*26c0*/  STS.U16 [R250+0x4400], R150 ;  /* 0x00440096fa007388 */ /* 0x000fe80000000400 */
[----:B------:R-:W-:Y:S04]  /*26d0*/  STS.U16 [R250+0x4600], R151 ;  /* 0x00460097fa007388 */ /* 0x000fe80000000400 */
[----:B------:R-:W-:Y:S04]  /*26e0*/  STS.U16 [R250+0x6400], R222 ;  /* 0x006400defa007388 */ /* 0x000fe80000000400 */
[----:B---3--:R-:W-:Y:S04]  /*26f0*/  STS.U16 [R250+0x6600], R204 ;  /* 0x006600ccfa007388 */ /* 0x008fe80000000400 */
[----:B------:R-:W-:Y:S04]  /*2700*/  STS.U16 [R249+0x800], R8 ;  /* 0x00080008f9007388 */ /* 0x000fe80000000400 */
        /* <DEDUP_REMOVED lines=49> */
[----:B------:R-:W-:Y:S06]  /*2a20*/  BAR.SYNC.DEFER_BLOCKING 0x0 ;  /* 0x0000000000007b1d */ /* 0x000fec0000010000 */
[----:B------:R-:W-:Y:S04]  /*2a30*/  LDSM.16.MT88.4 R152, [R2] ;  /* 0x000000000298783b */ /* 0x000fe80000004200 */
[----:B------:R-:W0:Y:S04]  /*2a40*/  LDSM.16.M88.4 R4, [R231+0x8000] ;  /* 0x00800000e704783b */ /* 0x000e280000000200 */
[----:B------:R-:W1:Y:S04]  /*2a50*/  LDSM.16.M88.4 R136, [R231+0x8200] ;  /* 0x00820000e788783b */ /* 0x000e680000000200 */
[----:B------:R-:W2:Y:S04]  /*2a60*/  LDSM.16.MT88.4 R148, [R2+0x100] ;  /* 0x000100000294783b */ /* 0x000ea80000004200 */
[----:B------:R-:W3:Y:S04]  /*2a70*/  LDSM.16.MT88.4 R140, [R2+0x200] ;  /* 0x00020000028c783b */ /* 0x000ee80000004200 */
[----:B------:R-:W4:Y:S04]  /*2a80*/  LDSM.16.MT88.4 R132, [R2+0x300] ;  /* 0x000300000284783b */ /* 0x000f280000004200 */
[----:B------:R-:W5:Y:S04]  /*2a90*/  LDSM.16.MT88.4 R128, [R2+0x4000] ;  /* 0x004000000280783b */ /* 0x000f680000004200 */
[----:B------:R-:W3:Y:S04]  /*2aa0*/  LDSM.16.MT88.4 R124, [R2+0x4100] ;  /* 0x00410000027c783b */ /* 0x000ee80000004200 */
[----:B------:R-:W3:Y:S04]  /*2ab0*/  LDSM.16.MT88.4 R120, [R2+0x4200] ;  /* 0x004200000278783b */ /* 0x000ee80000004200 */
[----:B------:R-:W3:Y:S01]  /*2ac0*/  LDSM.16.MT88.4 R8, [R2+0x4300] ;  /* 0x004300000208783b */ /* 0x000ee20000004200 */
[C---:B0-----:R-:W-:Y:S08]  /*2ad0*/  HMMA.16816.F32.BF16 R116, R152.reuse, R4, R116 ;  /* 0x000000049874723c */ /* 0x041ff00000041874 */
[----:B-1----:R-:W-:Y:S08]  /*2ae0*/  HMMA.16816.F32.BF16 R112, R152, R136, R112 ;  /* 0x000000889870723c */ /* 0x002ff00000041870 */
[C---:B--2---:R-:W-:Y:S08]  /*2af0*/  HMMA.16816.F32.BF16 R88, R148.reuse, R4, R88 ;  /* 0x000000049458723c */ /* 0x044ff00000041858 */
[----:B------:R-:W-:Y:S08]  /*2b00*/  HMMA.16816.F32.BF16 R92, R148, R136, R92 ;  /* 0x00000088945c723c */ /* 0x000ff0000004185c */
[C---:B---3--:R-:W-:Y:S08]  /*2b10*/  HMMA.16816.F32.BF16 R96, R140.reuse, R4, R96 ;  /* 0x000000048c60723c */ /* 0x048ff00000041860 */
[----:B------:R-:W-:Y:S08]  /*2b20*/  HMMA.16816.F32.BF16 R100, R140, R136, R100 ;  /* 0x000000888c64723c */ /* 0x000ff00000041864 */
[C---:B----4-:R-:W-:Y:S08]  /*2b30*/  HMMA.16816.F32.BF16 R104, R132.reuse, R4, R104 ;  /* 0x000000048468723c */ /* 0x050ff00000041868 */
[----:B------:R-:W-:Y:S01]  /*2b40*/  HMMA.16816.F32.BF16 R108, R132, R136, R108 ;  /* 0x00000088846c723c */ /* 0x000fe2000004186c */
[----:B------:R-:W-:Y:S01]  /*2b50*/  IADD3 R223, R223, -0x1, RZ ;  /* 0xffffffffdfdf7810 */ /* 0x000fe20007ffe0ff */
[----:B------:R-:W-:-:S03]  /*2b60*/  IMAD.MOV.U32 R203, RZ, RZ, c[0x0][0x18c] ;  /* 0x00006300ffcb7624 */ /* 0x000fc600078e00ff */
[----:B------:R-:W-:Y:S01]  /*2b70*/  ISETP.NE.U32.AND P0, PT, R223, RZ, PT ;  /* 0x000000ffdf00720c */ /* 0x000fe20003f05070 */
[----:B------:R-:W-:-:S04]  /*2b80*/  IMAD.SHL.U32 R203, R203, 0x20, RZ ;  /* 0x00000020cbcb7824 */ /* 0x000fc800078e00ff */
[----:B------:R-:W-:-:S04]  /*2b90*/  IMAD.WIDE R198, R203, 0x2, R198 ;  /* 0x00000002cbc67825 */ /* 0x000fc800078e02c6 */
[----:B------:R-:W-:Y:S01]  /*2ba0*/  IMAD.MOV.U32 R203, RZ, RZ, c[0x0][0x188] ;  /* 0x00006200ffcb7624 */ /* 0x000fe200078e00ff */
[----:B-----5:R-:W-:Y:S03]  /*2bb0*/  HMMA.16816.F32.BF16 R116, R128, R6, R116 ;  /* 0x000000068074723c */ /* 0x020fe60000041874 */
[----:B------:R-:W-:Y:S01]  /*2bc0*/  IMAD.SHL.U32 R203, R203, 0x20, RZ ;  /* 0x00000020cbcb7824 */ /* 0x000fe200078e00ff */
[----:B------:R-:W-:Y:S01]  /*2bd0*/  IADD3 R0, R0, -0x20, RZ ;  /* 0xffffffe000007810 */ /* 0x000fe20007ffe0ff */
[----:B------:R-:W-:-:S03]  /*2be0*/  IMAD.MOV.U32 R225, RZ, RZ, R198 ;  /* 0x000000ffffe17224 */ /* 0x000fc600078e00c6 */
[----:B------:R-:W-:Y:S01]  /*2bf0*/  HMMA.16816.F32.BF16 R112, R128, R138, R112 ;  /* 0x0000008a8070723c */ /* 0x000fe20000041870 */
[----:B------:R-:W-:Y:S02]  /*2c00*/  IMAD.MOV.U32 R224, RZ, RZ, R199 ;  /* 0x000000ffffe07224 */ /* 0x000fe400078e00c7 */
[----:B------:R-:W-:-:S05]  /*2c10*/  IMAD.WIDE R26, R203, 0x2, R26 ;  /* 0x00000002cb1a7825 */ /* 0x000fca00078e021a */
[C---:B------:R-:W-:Y:S08]  /*2c20*/  HMMA.16816.F32.BF16 R88, R124.reuse, R6, R88 ;  /* 0x000000067c58723c */ /* 0x040ff00000041858 */
[----:B------:R-:W-:Y:S08]  /*2c30*/  HMMA.16816.F32.BF16 R92, R124, R138, R92 ;  /* 0x0000008a7c5c723c */ /* 0x000ff0000004185c */
[C---:B------:R-:W-:Y:S08]  /*2c40*/  HMMA.16816.F32.BF16 R96, R120.reuse, R6, R96 ;  /* 0x000000067860723c */ /* 0x040ff00000041860 */
[----:B------:R-:W-:Y:S08]  /*2c50*/  HMMA.16816.F32.BF16 R100, R120, R138, R100 ;  /* 0x0000008a7864723c */ /* 0x000ff00000041864 */
[C---:B------:R-:W-:Y:S08]  /*2c60*/  HMMA.16816.F32.BF16 R104, R8.reuse, R6, R104 ;  /* 0x000000060868723c */ /* 0x040ff00000041868 */
[----:B------:R-:W-:Y:S01]  /*2c70*/  HMMA.16816.F32.BF16 R108, R8, R138, R108 ;  /* 0x0000008a086c723c */ /* 0x000fe2000004186c */
[----:B------:R-:W-:Y:S01]  /*2c80*/  @!P0 CALL.REL.NOINC `(.L_x_2) ;  /* 0x0000001000008944 */ /* 0x000fe20003c00000 */
[----:B------:R-:W-:Y:S06]  /*2c90*/  BRA `(.L_x_3) ;  /* 0xffffe6c000007947 */ /* 0x000fec000383ffff */
.L_x_2:
[----:B------:R-:W-:-:S06]  /*2ca0*/  NOP ;  /* 0x0000000000007918 */ /* 0x000fcc0000000000 */
[----:B------:R-:W-:-:S08]  /*2cb0*/  NOP ;  /* 0x0000000000007918 */ /* 0x000fd00000000000 */
[----:B------:R-:W-:Y:S02]  /*2cc0*/  F2FP.BF16.PACK_AB R5, R95, R94 ;  /* 0x0000005e5f05723e */ /* 0x000fe400000010ff */
[----:B------:R-:W-:-:S02]  /*2cd0*/  F2FP.BF16.PACK_AB R93, R93, R92 ;  /* 0x0000005c5d5d723e */ /* 0x000fc400000010ff */
[----:B------:R-:W-:Y:S02]  /*2ce0*/  F2FP.BF16.PACK_AB R9, R115, R114 ;  /* 0x000000727309723e */ /* 0x000fe400000010ff */
[----:B------:R-:W-:Y:S02]  /*2cf0*/  F2FP.BF16.PACK_AB R113, R113, R112 ;  /* 0x000000707171723e */ /* 0x000fe400000010ff */
[----:B------:R-:W-:Y:S02]  /*2d00*/  F2FP.BF16.PACK_AB R7, R111, R110 ;  /* 0x0000006e6f07723e */ /* 0x000fe400000010ff */
[----:B------:R-:W-:Y:S02]  /*2d10*/  F2FP.BF16.PACK_AB R6, R107, R106 ;  /* 0x0000006a6b06723e */ /* 0x000fe400000010ff */
        /* <DEDUP_REMOVED lines=10> */
.L_x_1:
[----:B------:R-:W0:Y:S01]  /*2dc0*/  S2R R13, SR_TID.X ;  /* 0x00000000000d7919 */ /* 0x000e220000002100 */
[----:B------:R-:W-:Y:S01]  /*2dd0*/  LOP3.LUT R237, R237, 0x3000, RZ, 0xc0, !PT ;  /* 0x00003000eded7812 */ /* 0x000fe200078ec0ff */
[C---:B------:R-:W-:Y:S02]  /*2de0*/  IMAD R15, R227.reuse, c[0x0][0x198], RZ ;  /* 0x00006600e30f7a24 */ /* 0x040fe400078e02ff */
[----:B------:R-:W-:Y:S01]  /*2df0*/  BAR.SYNC.DEFER_BLOCKING 0x0 ;  /* 0x0000000000007b1d */ /* 0x000fe20000010000 */
[----:B------:R-:W-:Y:S02]  /*2e00*/  ISETP.GE.AND P3, PT, R226, c[0x0][0x178], PT ;  /* 0x00005e00e2007a0c */ /* 0x000fe40003f66270 */
[C---:B------:R-:W-:Y:S02]  /*2e10*/  ISETP.GE.AND P0, PT, R227.reuse, c[0x0][0x17c], PT ;  /* 0x00005f00e3007a0c */ /* 0x040fe40003f06270 */
[----:B------:R-:W-:Y:S01]  /*2e20*/  ISETP.LT.AND P3, PT, R227, c[0x0][0x17c], !P3 ;  /* 0x00005f00e3007a0c */ /* 0x000fe20005f61270 */
[----:B------:R-:W1:Y:S01]  /*2e30*/  S2R R3, SR_TID.X ;  /* 0x0000000000037919 */ /* 0x000e620000002100 */
[----:B------:R-:W-:-:S02]  /*2e40*/  ISETP.LT.AND P0, PT, R229, c[0x0][0x178], !P0 ;  /* 0x00005e00e5007a0c */ /* 0x000fc40004701270 */
[----:B------:R-:W-:-:S04]  /*2e50*/  IADD3 R27, R15, c[0x0][0x198], RZ ;  /* 0x000066000f1b7a10 */ /* 0x000fc80007ffe0ff */
[----:B------:R-:W-:-:S04]  /*2e60*/  IADD3 R29, R27, c[0x0][0x198], RZ ;  /* 0x000066001b1d7a10 */ /* 0x000fc80007ffe0ff */
[----:B------:R-:W-:Y:S01]  /*2e70*/  IADD3 R31, R29, c[0x0][0x198], RZ ;  /* 0x000066001d1f7a10 */ /* 0x000fe20007ffe0ff */
[----:B0-----:R-:W-:-:S03]  /*2e80*/  IMAD.SHL.U32 R2, R13, 0x4, RZ ;  /* 0x000000040d027824 */ /* 0x001fc600078e00ff */
[----:B------:R-:W-:Y:S01]  /*2e90*/  IADD3 R33, R31, c[0x0][0x198], RZ ;  /* 0x000066001f217a10 */ /* 0x000fe20007ffe0ff */
[C---:B------:R-:W-:Y:S02]  /*2ea0*/  IMAD.SHL.U32 R0, R13.reuse, 0x20, RZ ;  /* 0x000000200d007824 */ /* 0x040fe400078e00ff */
[----:B------:R-:W-:Y:S01]  /*2eb0*/  IMAD.SHL.U32 R12, R13, 0x800, RZ ;  /* 0x000008000d0c7824 */ /* 0x000fe200078e00ff */
[----:B------:R-:W-:Y:S02]  /*2ec0*/  LOP3.LUT R2, R2, 0x70, RZ, 0xc0, !PT ;  /* 0x0000007002027812 */ /* 0x000fe400078ec0ff */
[----:B------:R-:W-:Y:S02]  /*2ed0*/  LOP3.LUT R0, R237, 0x60, R0, 0xf8, !PT ;  /* 0x00000060ed007812 */ /* 0x000fe400078ef800 */
[----:B------:R-:W-:Y:S02]  /*2ee0*/  LOP3.LUT R13, R13, 0xff, RZ, 0xc0, !PT ;  /* 0x000000ff0d0d7812 */ /* 0x000fe400078ec0ff */
[----:B-1----:R-:W-:-:S05]  /*2ef0*/  LOP3.LUT R3, R3, 0xe0, RZ, 0xc0, !PT ;  /* 0x000000e003037812 */ /* 0x002fca00078ec0ff */
[----:B------:R-:W-:Y:S01]  /*2f00*/  IMAD R3, R3, 0x8, R2 ;  /* 0x0000000803037824 */ /* 0x000fe200078e0202 */
[----:B------:R-:W-:-:S04]  /*2f10*/  LOP3.LUT R2, R12, 0x3000, RZ, 0xc0, !PT ;  /* 0x000030000c027812 */ /* 0x000fc800078ec0ff */
[----:B------:R-:W-:Y:S01]  /*2f20*/  LOP3.LUT R12, R0, R3, RZ, 0x3c, !PT ;  /* 0x00000003000c7212 */ /* 0x000fe200078e3cff */
[----:B------:R-:W-:Y:S01]  /*2f30*/  IMAD R26, R13, 0x10, R2 ;  /* 0x000000100d1a7824 */ /* 0x000fe200078e0202 */
[C---:B------:R-:W-:Y:S02]  /*2f40*/  IADD3 R3, R227.reuse, 0x1, RZ ;  /* 0x00000001e3037810 */ /* 0x040fe40007ffe0ff */
[----:B------:R-:W-:Y:S01]  /*2f50*/  IADD3 R2, R227, 0x3, RZ ;  /* 0x00000003e3027810 */ /* 0x000fe20007ffe0ff */
[----:B------:R-:W-:Y:S01]  /*2f60*/  STS.128 [R12], R112 ;  /* 0x000000700c007388 */ /* 0x000fe20000000c00 */
[----:B------:R-:W-:Y:S01]  /*2f70*/  ISETP.GE.AND P1, PT, R3, c[0x0][0x17c], PT ;  /* 0x00005f0003007a0c */ /* 0x000fe20003f26270 */
[----:B------:R-:W-:Y:S01]  /*2f80*/  IMAD R3, R226, c[0x0][0x194], RZ ;  /* 0x00006500e2037a24 */ /* 0x000fe200078e02ff */
[----:B------:R-:W-:Y:S01]  /*2f90*/  ISETP.GE.AND P2, PT, R2, c[0x0][0x17c], PT ;  /* 0x00005f0002007a0c */ /* 0x000fe20003f46270 */
[----:B------:R0:W-:Y:S01]  /*2fa0*/  STS.128 [R12+0x80], R8 ;  /* 0x000080080c007388 */ /* 0x0001e20000000c00 */
[----:B------:R-:W-:-:S02]  /*2fb0*/  IADD3 R0, R227, 0x2, RZ ;  /* 0x00000002e3007810 */ /* 0x000fc40007ffe0ff */
[----:B------:R-:W-:Y:S01]  /*2fc0*/  LEA R2, P4, R3, c[0x0][0x170], 0x1 ;  /* 0x00005c0003027a11 */ /* 0x000fe200078808ff */
[----:B------:R-:W-:Y:S01]  /*2fd0*/  STS.128 [R12+0x800], R92 ;  /* 0x0008005c0c007388 */ /* 0x000fe20000000c00 */
[----:B------:R-:W-:Y:S02]  /*2fe0*/  ISETP.GE.AND P6, PT, R0, c[0x0][0x17c], PT ;  /* 0x00005f0000007a0c */ /* 0x000fe40003fc6270 */
[----:B------:R-:W-:Y:S01]  /*2ff0*/  IADD3 R0, R227, 0x4, RZ ;  /* 0x00000004e3007810 */ /* 0x000fe20007ffe0ff */
[----:B------:R1:W-:Y:S04]  /*3000*/  STS.128 [R12+0x880], R4 ;  /* 0x000880040c007388 */ /* 0x0003e80000000c00 */
[----:B------:R-:W-:Y:S01]  /*3010*/  BAR.SYNC.DEFER_BLOCKING 0x0 ;  /* 0x0000000000007b1d */ /* 0x000fe20000010000 */
[----:B------:R-:W-:-:S02]  /*3020*/  ISETP.GE.AND P5, PT, R0, c[0x0][0x17c], PT ;  /* 0x00005f0000007a0c */ /* 0x000fc40003fa6270 */
[----:B------:R-:W-:Y:S02]  /*3030*/  IADD3 R0, R227, 0x5, RZ ;  /* 0x00000005e3007810 */ /* 0x000fe40007ffe0ff */
[----:B0-----:R-:W-:Y:S01]  /*3040*/  LOP3.LUT R8, R26, 0x20, RZ, 0x3c, !PT ;  /* 0x000000201a087812 */ /* 0x001fe200078e3cff */
[----:B-1----:R-:W-:-:S04]  /*3050*/  IMAD.MOV.U32 R4, RZ, RZ, c[0x0][0x194] ;  /* 0x00006500ff047624 */ /* 0x002fc800078e00ff */
[----:B------:R-:W-:Y:S01]  /*3060*/  IMAD R4, R4, 0x100, R3 ;  /* 0x0000010004047824 */ /* 0x000fe200078e0203 */
[----:B------:R-:W-:-:S04]  /*3070*/  LEA.HI.X.SX32 R3, R3, c[0x0][0x174], 0x1, P4 ;  /* 0x00005d0003037a11 */ /* 0x000fc800020f0eff */
[C---:B------:R-:W-:Y:S01]  /*3080*/  LEA R20, P4, R4.reuse, c[0x0][0x170], 0x1 ;  /* 0x00005c0004147a11 */ /* 0x040fe200078808ff */
[--C-:B------:R-:W-:Y:S01]  /*3090*/  IMAD.WIDE R12, R15, 0x2, R2.reuse ;  /* 0x000000020f0c7825 */ /* 0x100fe200078e0202 */
[----:B------:R-:W0:Y:S02]  /*30a0*/  LDS.128 R16, [R26] ;  /* 0x000000001a107984 */ /* 0x000e240000000c00 */
[----:B------:R-:W-:Y:S01]  /*30b0*/  LEA.HI.X.SX32 R21, R4, c[0x0][0x174], 0x1, P4 ;  /* 0x00005d0004157a11 */ /* 0x000fe200020f0eff */
[----:B------:R-:W-:Y:S01]  /*30c0*/  IMAD.WIDE R22, R27, 0x2, R2 ;  /* 0x000000021b167825 */ /* 0x000fe200078e0202 */
[----:B------:R-:W-:Y:S01]  /*30d0*/  LOP3.LUT R4, R26, 0x40, RZ, 0x3c, !PT ;  /* 0x000000401a047812 */ /* 0x000fe200078e3cff */
[----:B------:R-:W1:Y:S01]  /*30e0*/  LDS.128 R8, [R8] ;  /* 0x0000000008087984 */ /* 0x000e620000000c00 */
[----:B------:R-:W-:Y:S01]  /*30f0*/  ISETP.LT.AND P4, PT, R226, c[0x0][0x178], !P1 ;  /* 0x00005e00e2007a0c */ /* 0x000fe20004f81270 */
[----:B------:R-:W-:Y:S01]  /*3100*/  IMAD.WIDE R14, R15, 0x2, R20 ;  /* 0x000000020f0e7825 */ /* 0x000fe200078e0214 */
[----:B------:R-:W-:-:S02]  /*3110*/  ISETP.LT.AND P1, PT, R229, c[0x0][0x178], !P1 ;  /* 0x00005e00e5007a0c */ /* 0x000fc40004f21270 */
[----:B------:R-:W2:Y:S01]  /*3120*/  LDS.128 R4, [R4] ;  /* 0x0000000004047984 */ /* 0x000ea20000000c00 */
[----:B0-----:R-:W-:-:S03]  /*3130*/  PRMT R25, R16, 0x7632, R25 ;  /* 0x0000763210197816 */ /* 0x001fc60000000019 */
[----:B------:R0:W-:Y:S01]  /*3140*/  @P3 STG.E.U16 [R12.64], R16 ;  /* 0x000000100c003986 */ /* 0x0001e2000c101504 */
[----:B------:R-:W-:Y:S02]  /*3150*/  ISETP.GE.AND P3, PT, R0, c[0x0][0x17c], PT ;  /* 0x00005f0000007a0c */ /* 0x000fe40003f66270 */
[----:B------:R-:W-:Y:S01]  /*3160*/  IADD3 R0, R227, 0x6, RZ ;  /* 0x00000006e3007810 */ /* 0x000fe20007ffe0ff */
[----:B------:R-:W-:Y:S01]  /*3170*/  @P0 STG.E.U16 [R14.64], R18 ;  /* 0x000000120e000986 */ /* 0x000fe2000c101504 */
[----:B------:R-:W-:Y:S02]  /*3180*/  ISETP.LT.AND P0, PT, R226, c[0x0][0x178], !P6 ;  /* 0x00005e00e2007a0c */ /* 0x000fe40007701270 */
[----:B------:R-:W-:Y:S01]  /*3190*/  ISETP.LT.AND P6, PT, R229, c[0x0][0x178], !P6 ;  /* 0x00005e00e5007a0c */ /* 0x000fe200077c1270 */
[----:B------:R3:W-:Y:S01]  /*31a0*/  @P4 STG.E.U16 [R22.64], R25 ;  /* 0x0000001916004986 */ /* 0x0007e2000c101504 */
[----:B------:R-:W-:Y:S02]  /*31b0*/  ISETP.GE.AND P4, PT, R0, c[0x0][0x17c], PT ;  /* 0x00005f0000007a0c */ /* 0x000fe40003f86270 */
[----:B------:R-:W-:-:S02]  /*31c0*/  IADD3 R0, R227, 0x7, RZ ;  /* 0x00000007e3007810 */ /* 0x000fc40007ffe0ff */
[----:B0-----:R-:W-:Y:S02]  /*31d0*/  LOP3.LUT R12, R26, 0x60, RZ, 0x3c, !PT ;  /* 0x000000601a0c7812 */ /* 0x001fe400078e3cff */
[----:B-1----:R-:W-:-:S04]  /*31e0*/  PRMT R16, R8, 0x7632, R16 ;  /* 0x0000763208107816 */ /* 0x002fc80000000010 */
[----:B------:R-:W0:Y:S01]  /*31f0*/  LDS.128 R12, [R12] ;  /* 0x000000000c0c7984 */ /* 0x000e220000000c00 */
[----:B---3--:R-:W-:Y:S01]  /*3200*/  PRMT R23, R18, 0x7632, R23 ;  /* 0x0000763212177816 */ /* 0x008fe20000000017 */
[----:B------:R-:W-:Y:S01]  /*3210*/  IMAD.WIDE R24, R27, 0x2, R20 ;  /* 0x000000021b187825 */ /* 0x000fe200078e0214 */
[----:B------:R-:W-:-:S03]  /*3220*/  PRMT R18, R10, 0x7632, R18 ;  /* 0x000076320a127816 */ /* 0x000fc60000000012 */
[----:B------:R-:W-:Y:S01]  /*3230*/  IMAD.WIDE R26, R29, 0x2, R2 ;  /* 0x000000021d1a7825 */ /* 0x000fe200078e0202 */
[----:B------:R1:W-:Y:S01]  /*3240*/  @P1 STG.E.U16 [R24.64], R23 ;  /* 0x0000001718001986 */ /* 0x0003e2000c101504 */
[----:B------:R-:W-:Y:S02]  /*3250*/  ISETP.LT.AND P1, PT, R226, c[0x0][0x178], !P2 ;  /* 0x00005e00e2007a0c */ /* 0x000fe40005721270 */
[----:B------:R-:W-:Y:S01]  /*3260*/  ISETP.LT.AND P2, PT, R229, c[0x0][0x178], !P2 ;  /* 0x00005e00e5007a0c */ /* 0x000fe20005741270 */
[----:B------:R3:W-:Y:S01]  /*3270*/  @P0 STG.E.U16 [R26.64], R8 ;  /* 0x000000081a000986 */ /* 0x0007e2000c101504 */
[----:B------:R-:W-:Y:S02]  /*3280*/  ISETP.GE.AND P0, PT, R0, c[0x0][0x17c], PT ;  /* 0x00005f0000007a0c */ /* 0x000fe40003f06270 */
[----:B------:R-:W-:Y:S01]  /*3290*/  IADD3 R0, R227, 0x9, RZ ;  /* 0x00000009e3007810 */ /* 0x000fe20007ffe0ff */
[----:B-1----:R-:W-:-:S04]  /*32a0*/  IMAD.WIDE R22, R29, 0x2, R20 ;  /* 0x000000021d167825 */ /* 0x002fc800078e0214 */
[----:B------:R-:W-:Y:S01]  /*32b0*/  IMAD.WIDE R28, R31, 0x2, R2 ;  /* 0x000000021f1c7825 */ /* 0x000fe200078e0202 */
[----:B------:R1:W-:Y:S01]  /*32c0*/  @P6 STG.E.U16 [R22.64], R10 ;  /* 0x0000000a16006986 */ /* 0x0003e2000c101504 */
[----:B------:R-:W-:Y:S02]  /*32d0*/  ISETP.LT.AND P6, PT, R226, c[0x0][0x178], !P5 ;  /* 0x00005e00e2007a0c */ /* 0x000fe40006fc1270 */
[----:B------:R-:W-:Y:S01]  /*32e0*/  ISETP.LT.AND P5, PT, R229, c[0x0][0x178], !P5 ;  /* 0x00005e00e5007a0c */ /* 0x000fe20006fa1270 */
[----:B------:R-:W-:Y:S01]  /*32f0*/  IMAD.WIDE R24, R31, 0x2, R20 ;  /* 0x000000021f187825 */ /* 0x000fe200078e0214 */
[----:B------:R-:W-:Y:S01]  /*3300*/  @P1 STG.E.U16 [R28.64], R16 ;  /* 0x000000101c001986 */ /* 0x000fe2000c101504 */
[----:B---3--:R-:W-:Y:S02]  /*3310*/  IADD3 R8, R227, 0x8, RZ ;  /* 0x00000008e3087810 */ /* 0x008fe40007ffe0ff */
[----:B------:R-:W-:Y:S01]  /*3320*/  IMAD.WIDE R26, R33, 0x2, R2 ;  /* 0x00000002211a7825 */ /* 0x000fe200078e0202 */
[----:B------:R3:W-:Y:S01]  /*3330*/  @P2 STG.E.U16 [R24.64], R18 ;  /* 0x0000001218002986 */ /* 0x0007e2000c101504 */
[----:B------:R-:W-:-:S02]  /*3340*/  ISETP.GE.AND P1, PT, R8, c[0x0][0x17c], PT ;  /* 0x00005f0008007a0c */ /* 0x000fc40003f26270 */
[C---:B------:R-:W-:Y:S01]  /*3350*/  IMAD.WIDE R30, R33.reuse, 0x2, R20 ;  /* 0x00000002211e7825 */ /* 0x040fe200078e0214 */
[----:B------:R-:W-:Y:S01]  /*3360*/  IADD3 R33, R33, c[0x0][0x198], RZ ;  /* 0x0000660021217a10 */ /* 0x000fe20007ffe0ff */
[----:B--2---:R2:W-:Y:S01]  /*3370*/  @P6 STG.E.U16 [R26.64], R4 ;  /* 0x000000041a006986 */ /* 0x0045e2000c101504 */
[C---:B------:R-:W-:Y:S02]  /*3380*/  ISETP.LT.AND P6, PT, R226.reuse, c[0x0][0x178], !P4 ;  /* 0x00005e00e2007a0c */ /* 0x040fe400067c1270 */
[----:B------:R-:W-:Y:S01]  /*3390*/  ISETP.LT.AND P4, PT, R229, c[0x0][0x178], !P4 ;  /* 0x00005e00e5007a0c */ /* 0x000fe20006781270 */
[----:B------:R0:W-:Y:S01]  /*33a0*/  @P5 STG.E.U16 [R30.64], R6 ;  /* 0x000000061e005986 */ /* 0x0001e2000c101504 */
[----:B------:R-:W-:Y:S01]  /*33b0*/  ISETP.LT.AND P5, PT, R226, c[0x0][0x178], !P3 ;  /* 0x00005e00e2007a0c */ /* 0x000fe20005fa1270 */
[----:B-1----:R-:W-:Y:S01]  /*33c0*/  IMAD.WIDE R22, R33, 0x2, R2 ;  /* 0x0000000221167825 */ /* 0x002fe200078e0202 */
[----:B------:R-:W-:Y:S02]  /*33d0*/  ISETP.LT.AND P3, PT, R229, c[0x0][0x178], !P3 ;  /* 0x00005e00e5007a0c */ /* 0x000fe40005f61270 */
[C---:B------:R-:W-:Y:S01]  /*33e0*/  IADD3 R35, R33.reuse, c[0x0][0x198], RZ ;  /* 0x0000660021237a10 */ /* 0x040fe20007ffe0ff */
[----:B---3--:R-:W-:Y:S01]  /*33f0*/  IMAD.WIDE R24, R33, 0x2, R20 ;  /* 0x0000000221187825 */ /* 0x008fe200078e0214 */
[----:B------:R-:W-:-:S02]  /*3400*/  PRMT R8, R4, 0x7632, R8 ;  /* 0x0000763204087816 */ /* 0x000fc40000000008 */
[----:B------:R-:W-:Y:S01]  /*3410*/  PRMT R10, R6, 0x7632, R10 ;  /* 0x00007632060a7816 */ /* 0x000fe2000000000a */
[C---:B--2---:R-:W-:Y:S01]  /*3420*/  IMAD.WIDE R26, R35.reuse, 0x2, R2 ;  /* 0x00000002231a7825 */ /* 0x044fe200078e0202 */
[----:B------:R-:W-:Y:S02]  /*3430*/  ISETP.GE.AND P2, PT, R0, c[0x0][0x17c], PT ;  /* 0x00005f0000007a0c */ /* 0x000fe40003f46270 */
[----:B0-----:R-:W-:Y:S01]  /*3440*/  PRMT R6, R12, 0x7632, R6 ;  /* 0x000076320c067816 */ /* 0x001fe20000000006 */
[C---:B------:R-:W-:Y:S01]  /*3450*/  IMAD.WIDE R28, R35.reuse, 0x2, R20 ;  /* 0x00000002231c7825 */ /* 0x040fe200078e0214 */
[----:B------:R0:W-:Y:S01]  /*3460*/  @P5 STG.E.U16 [R22.64], R8 ;  /* 0x0000000816005986 */ /* 0x0001e2000c101504 */
[----:B------:R-:W-:Y:S02]  /*3470*/  IADD3 R35, R35, c[0x0][0x198], RZ ;  /* 0x0000660023237a10 */ /* 0x000fe40007ffe0ff */
[----:B------:R-:W-:Y:S01]  /*3480*/  PRMT R16, R14, 0x7632, R16 ;  /* 0x000076320e107816 */ /* 0x000fe20000000010 */
[----:B------:R1:W-:Y:S01]  /*3490*/  @P3 STG.E.U16 [R24.64], R10 ;  /* 0x0000000a18003986 */ /* 0x0003e2000c101504 */
[----:B------:R-:W-:-:S02]  /*34a0*/  ISETP.LT.AND P3, PT, R226, c[0x0][0x178], !P0 ;  /* 0x00005e00e2007a0c */ /* 0x000fc40004761270 */
[----:B------:R-:W-:Y:S01]  /*34b0*/  ISETP.LT.AND P0, PT, R229, c[0x0][0x178], !P0 ;  /* 0x00005e00e5007a0c */ /* 0x000fe20004701270 */
[----:B------:R2:W-:Y:S01]  /*34c0*/  @P6 STG.E.U16 [R26.64], R12 ;  /* 0x0000000c1a006986 */ /* 0x0005e2000c101504 */
[----:B------:R-:W-:Y:S02]  /*34d0*/  IADD3 R31, R35, c[0x0][0x198], RZ ;  /* 0x00006600231f7a10 */ /* 0x000fe40007ffe0ff */
[----:B------:R-:W-:Y:S01]  /*34e0*/  IADD3 R0, R227, 0xa, RZ ;  /* 0x0000000ae3007810 */ /* 0x000fe20007ffe0ff */
[----:B------:R3:W-:Y:S01]  /*34f0*/  @P4 STG.E.U16 [R28.64], R14 ;  /* 0x0000000e1c004986 */ /* 0x0007e2000c101504 */
[----:B------:R-:W-:Y:S01]  /*3500*/  ISETP.LT.AND P4, PT, R226, c[0x0][0x178], !P1 ;  /* 0x00005e00e2007a0c */ /* 0x000fe20004f81270 */
[----:B0-----:R-:W-:Y:S01]  /*3510*/  IMAD.WIDE R22, R35, 0x2, R2 ;  /* 0x0000000223167825 */ /* 0x001fe200078e0202 */
[----:B------:R-:W-:Y:S02]  /*3520*/  ISETP.GE.AND P5, PT, R0, c[0x0][0x17c], PT ;  /* 0x00005f0000007a0c */ /* 0x000fe40003fa6270 */
[----:B------:R-:W-:Y:S01]  /*3530*/  ISETP.LT.AND P6, PT, R229, c[0x0][0x178], !P1 ;  /* 0x00005e00e5007a0c */ /* 0x000fe20004fc1270 */
[----:B-1----:R-:W-:Y:S01]  /*3540*/  IMAD.WIDE R24, R35, 0x2, R20 ;  /* 0x0000000223187825 */ /* 0x002fe200078e0214 */
[----:B------:R0:W-:Y:S01]  /*3550*/  @P3 STG.E.U16 [R22.64], R6 ;  /* 0x0000000616003986 */ /* 0x0001e2000c101504 */
[----:B------:R-:W-:-:S02]  /*3560*/  IADD3 R4, R227, 0xb, RZ ;  /* 0x0000000be3047810 */ /* 0x000fc40007ffe0ff */
[C---:B--2---:R-:W-:Y:S01]  /*3570*/  IMAD.WIDE R26, R31.reuse, 0x2, R2 ;  /* 0x000000021f1a7825 */ /* 0x044fe200078e0202 */
[----:B------:R1:W-:Y:S01]  /*3580*/  @P0 STG.E.U16 [R24.64], R16 ;  /* 0x0000001018000986 */ /* 0x0003e2000c101504 */
[C---:B------:R-:W-:Y:S02]  /*3590*/  ISETP.LT.AND P0, PT, R226.reuse, c[0x0][0x178], !P2 ;  /* 0x00005e00e2007a0c */ /* 0x040fe40005701270 */
[--C-:B---3--:R-:W-:Y:S01]  /*35a0*/  IMAD.WIDE R28, R31, 0x2, R20.reuse ;  /* 0x000000021f1c7825 */ /* 0x108fe200078e0214 */
[----:B------:R-:W-:Y:S01]  /*35b0*/  ISETP.LT.AND P2, PT, R229, c[0x0][0x178], !P2 ;  /* 0x00005e00e5007a0c */ /* 0x000fe20005741270 */
[----:B------:R2:W-:Y:S01]  /*35c0*/  @P4 STG.E.U16 [R26.64], R17 ;  /* 0x000000111a004986 */ /* 0x0005e2000c101504 */
[----:B------:R-:W-:Y:S02]  /*35d0*/  IADD3 R31, R31, c[0x0][0x198], RZ ;  /* 0x000066001f1f7a10 */ /* 0x000fe40007ffe0ff */
[----:B------:R-:W-:Y:S01]  /*35e0*/  ISETP.LT.AND P4, PT, R226, c[0x0][0x178], !P5 ;  /* 0x00005e00e2007a0c */ /* 0x000fe20006f81270 */
[----:B------:R3:W-:Y:S01]  /*35f0*/  @P6 STG.E.U16 [R28.64], R19 ;  /* 0x000000131c006986 */ /* 0x0007e2000c101504 */
[C---:B------:R-:W-:Y:S01]  /*3600*/  IADD3 R33, R31.reuse, c[0x0][0x198], RZ ;  /* 0x000066001f217a10 */ /* 0x040fe20007ffe0ff */
[----:B0-----:R-:W-:Y:S01]  /*3610*/  IMAD.WIDE R22, R31, 0x2, R20 ;  /* 0x000000021f167825 */ /* 0x001fe200078e0214 */
[----:B------:R-:W-:-:S02]  /*3620*/  PRMT R8, R17, 0x7632, R8 ;  /* 0x0000763211087816 */ /* 0x000fc40000000008 */
[----:B------:R-:W-:Y:S01]  /*3630*/  IADD3 R0, R227, 0xc, RZ ;  /* 0x0000000ce3007810 */ /* 0x000fe20007ffe0ff */
[----:B-1----:R-:W-:Y:S01]  /*3640*/  IMAD.WIDE R24, R33, 0x2, R2 ;  /* 0x0000000221187825 */ /* 0x002fe200078e0202 */
[----:B------:R-:W-:Y:S02]  /*3650*/  PRMT R10, R19, 0x7632, R10 ;  /* 0x00007632130a7816 */ /* 0x000fe4000000000a */
[----:B------:R-:W-:Y:S01]  /*3660*/  ISETP.GE.AND P1, PT, R4, c[0x0][0x17c], PT ;  /* 0x00005f0004007a0c */ /* 0x000fe20003f26270 */
[----:B--2---:R-:W-:Y:S01]  /*3670*/  IMAD.WIDE R16, R31, 0x2, R2 ;  /* 0x000000021f107825 */ /* 0x004fe200078e0202 */
[----:B------:R-:W-:Y:S02]  /*3680*/  ISETP.GE.AND P3, PT, R0, c[0x0][0x17c], PT ;  /* 0x00005f0000007a0c */ /* 0x000fe40003f66270 */
[----:B------:R-:W-:Y:S02]  /*3690*/  ISETP.LT.AND P5, PT, R229, c[0x0][0x178], !P5 ;  /* 0x00005e00e5007a0c */ /* 0x000fe40006fa1270 */
[----:B------:R0:W-:Y:S01]  /*36a0*/  @P0 STG.E.U16 [R16.64], R8 ;  /* 0x0000000810000986 */ /* 0x0001e2000c101504 */
[----:B---3--:R-:W-:-:S02]  /*36b0*/  IADD3 R19, R33, c[0x0][0x198], RZ ;  /* 0x0000660021137a10 */ /* 0x008fc40007ffe0ff */
[----:B------:R-:W-:Y:S01]  /*36c0*/  IADD3 R4, R227, 0xd, RZ ;  /* 0x0000000de3047810 */ /* 0x000fe20007ffe0ff */
[----:B------:R1:W-:Y:S01]  /*36d0*/  @P2 STG.E.U16 [R22.64], R10 ;  /* 0x0000000a16002986 */ /* 0x0003e2000c101504 */
[C---:B------:R-:W-:Y:S02]  /*36e0*/  ISETP.LT.AND P2, PT, R226.reuse, c[0x0][0x178], !P1 ;  /* 0x00005e00e2007a0c */ /* 0x040fe40004f41270 */
[----:B------:R-:W-:Y:S01]  /*36f0*/  ISETP.LT.AND P1, PT, R229, c[0x0][0x178], !P1 ;  /* 0x00005e00e5007a0c */ /* 0x000fe20004f21270 */
[----:B------:R2:W-:Y:S01]  /*3700*/  @P4 STG.E.U16 [R24.64], R9 ;  /* 0x0000000918004986 */ /* 0x0005e2000c101504 */
[----:B------:R-:W-:Y:S02]  /*3710*/  ISETP.LT.AND P4, PT, R226, c[0x0][0x178], !P3 ;  /* 0x00005e00e2007a0c */ /* 0x000fe40005f81270 */
[----:B------:R-:W-:Y:S01]  /*3720*/  IADD3 R0, R227, 0xe, RZ ;  /* 0x0000000ee3007810 */ /* 0x000fe20007ffe0ff */
[----:B0-----:R-:W-:Y:S01]  /*3730*/  IMAD.WIDE R16, R33, 0x2, R20 ;  /* 0x0000000221107825 */ /* 0x001fe200078e0214 */
[----:B------:R-:W-:-:S02]  /*3740*/  IADD3 R27, R19, c[0x0][0x198], RZ ;  /* 0x00006600131b7a10 */ /* 0x000fc40007ffe0ff */
[----:B------:R-:W-:Y:S02]  /*3750*/  ISETP.GE.AND P6, PT, R4, c[0x0][0x17c], PT ;  /* 0x00005f0004007a0c */ /* 0x000fe40003fc6270 */
[----:B------:R-:W-:Y:S01]  /*3760*/  PRMT R4, R9, 0x7632, R4 ;  /* 0x0000763209047816 */ /* 0x000fe20000000004 */
[----:B-1----:R-:W-:Y:S01]  /*3770*/  IMAD.WIDE R22, R27, 0x2, R2 ;  /* 0x000000021b167825 */ /* 0x002fe200078e0202 */
[----:B------:R-:W-:Y:S01]  /*3780*/  ISETP.GE.AND P0, PT, R0, c[0x0][0x17c], PT ;  /* 0x00005f0000007a0c */ /* 0x000fe20003f06270 */
[----:B------:R0:W-:Y:S01]  /*3790*/  @P5 STG.E.U16 [R16.64], R11 ;  /* 0x0000000b10005986 */ /* 0x0001e2000c101504 */
[----:B------:R-:W-:Y:S01]  /*37a0*/  PRMT R0, R11, 0x7632, R0 ;  /* 0x000076320b007816 */ /* 0x000fe20000000000 */
[----:B--2---:R-:W-:Y:S01]  /*37b0*/  IMAD.WIDE R8, R19, 0x2, R2 ;  /* 0x0000000213087825 */ /* 0x004fe200078e0202 */
[----:B------:R-:W-:Y:S02]  /*37c0*/  IADD3 R227, R227, 0xf, RZ ;  /* 0x0000000fe3e37810 */ /* 0x000fe40007ffe0ff */
[----:B------:R-:W-:Y:S01]  /*37d0*/  ISETP.LT.AND P3, PT, R229, c[0x0][0x178], !P3 ;  /* 0x00005e00e5007a0c */ /* 0x000fe20005f61270 */
[----:B------:R-:W-:Y:S01]  /*37e0*/  IMAD.WIDE R18, R19, 0x2, R20 ;  /* 0x0000000213127825 */ /* 0x000fe200078e0214 */
[----:B------:R1:W-:Y:S01]  /*37f0*/  @P2 STG.E.U16 [R8.64], R4 ;  /* 0x0000000408002986 */ /* 0x0003e2000c101504 */
[----:B------:R-:W-:-:S02]  /*3800*/  IADD3 R25, R27, c[0x0][0x198], RZ ;  /* 0x000066001b197a10 */ /* 0x000fc40007ffe0ff */
[----:B------:R-:W-:Y:S01]  /*3810*/  ISETP.GE.AND P5, PT, R227, c[0x0][0x17c], PT ;  /* 0x00005f00e3007a0c */ /* 0x000fe20003fa6270 */
[----:B------:R2:W-:Y:S01]  /*3820*/  @P1 STG.E.U16 [R18.64], R0 ;  /* 0x0000000012001986 */ /* 0x0005e2000c101504 */
[C---:B------:R-:W-:Y:S01]  /*3830*/  ISETP.LT.AND P2, PT, R226.reuse, c[0x0][0x178], !P0 ;  /* 0x00005e00e2007a0c */ /* 0x040fe20004741270 */
[----:B0-----:R-:W-:Y:S01]  /*3840*/  IMAD.WIDE R10, R25, 0x2, R20 ;  /* 0x00000002190a7825 */ /* 0x001fe200078e0214 */
[C---:B------:R-:W-:Y:S01]  /*3850*/  ISETP.LT.AND P0, PT, R229.reuse, c[0x0][0x178], !P0 ;  /* 0x00005e00e5007a0c */ /* 0x040fe20004701270 */
[----:B------:R0:W-:Y:S01]  /*3860*/  @P4 STG.E.U16 [R22.64], R5 ;  /* 0x0000000516004986 */ /* 0x0001e2000c101504 */
[----:B------:R-:W-:Y:S02]  /*3870*/  ISETP.LT.AND P4, PT, R226, c[0x0][0x178], !P6 ;  /* 0x00005e00e2007a0c */ /* 0x000fe40007781270 */
[----:B------:R-:W-:Y:S01]  /*3880*/  ISETP.LT.AND P6, PT, R229, c[0x0][0x178], !P6 ;  /* 0x00005e00e5007a0c */ /* 0x000fe200077c1270 */
[C---:B-1----:R-:W-:Y:S01]  /*3890*/  IMAD.WIDE R8, R25.reuse, 0x2, R2 ;  /* 0x0000000219087825 */ /* 0x042fe200078e0202 */
[----:B------:R-:W-:-:S02]  /*38a0*/  IADD3 R29, R25, c[0x0][0x198], RZ ;  /* 0x00006600191d7a10 */ /* 0x000fc40007ffe0ff */
[----:B------:R-:W-:Y:S02]  /*38b0*/  ISETP.LT.AND P1, PT, R226, c[0x0][0x178], !P5 ;  /* 0x00005e00e2007a0c */ /* 0x000fe40006f21270 */
[----:B------:R-:W-:Y:S01]  /*38c0*/  ISETP.LT.AND P5, PT, R229, c[0x0][0x178], !P5 ;  /* 0x00005e00e5007a0c */ /* 0x000fe20006fa1270 */
[----:B------:R-:W-:Y:S01]  /*38d0*/  IMAD.WIDE R16, R29, 0x2, R2 ;  /* 0x000000021d107825 */ /* 0x000fe200078e0202 */
[----:B--2---:R-:W-:Y:S02]  /*38e0*/  PRMT R0, R5, 0x7632, R0 ;  /* 0x0000763205007816 */ /* 0x004fe40000000000 */
[----:B0-----:R-:W-:Y:S01]  /*38f0*/  IADD3 R23, R29, c[0x0][0x198], RZ ;  /* 0x000066001d177a10 */ /* 0x001fe20007ffe0ff */
[----:B------:R-:W-:Y:S01]  /*3900*/  IMAD.WIDE R4, R27, 0x2, R20 ;  /* 0x000000021b047825 */ /* 0x000fe200078e0214 */
[----:B------:R-:W-:-:S03]  /*3910*/  PRMT R6, R7, 0x7632, R6 ;  /* 0x0000763207067816 */ /* 0x000fc60000000006 */
[----:B------:R-:W-:Y:S01]  /*3920*/  IMAD.WIDE R18, R29, 0x2, R20 ;  /* 0x000000021d127825 */ /* 0x000fe200078e0214 */
[----:B------:R0:W-:Y:S03]  /*3930*/  @P3 STG.E.U16 [R4.64], R7 ;  /* 0x0000000704003986 */ /* 0x0001e6000c101504 */
[C---:B------:R-:W-:Y:S01]  /*3940*/  IMAD.WIDE R2, R23.reuse, 0x2, R2 ;  /* 0x0000000217027825 */ /* 0x040fe200078e0202 */
[----:B------:R1:W-:Y:S03]  /*3950*/  @P4 STG.E.U16 [R8.64], R0 ;  /* 0x0000000008004986 */ /* 0x0003e6000c101504 */
[----:B------:R-:W-:Y:S01]  /*3960*/  IMAD.WIDE R20, R23, 0x2, R20 ;  /* 0x0000000217147825 */ /* 0x000fe200078e0214 */
[----:B------:R1:W-:Y:S01]  /*3970*/  @P6 STG.E.U16 [R10.64], R6 ;  /* 0x000000060a006986 */ /* 0x0003e2000c101504 */
[----:B0-----:R-:W-:-:S03]  /*3980*/  PRMT R5, R13, 0x7632, R5 ;  /* 0x000076320d057816 */ /* 0x001fc60000000005 */
[----:B------:R1:W-:Y:S04]  /*3990*/  @P2 STG.E.U16 [R16.64], R13 ;  /* 0x0000000d10002986 */ /* 0x0003e8000c101504 */
[----:B------:R1:W-:Y:S04]  /*39a0*/  @P0 STG.E.U16 [R18.64], R15 ;  /* 0x0000000f12000986 */ /* 0x0003e8000c101504 */
[----:B------:R1:W-:Y:S01]  /*39b0*/  @P1 STG.E.U16 [R2.64], R5 ;  /* 0x0000000502001986 */ /* 0x0003e2000c101504 */
[----:B------:R-:W-:Y:S05]  /*39c0*/  @!P5 EXIT ;  /* 0x000000000000d94d */ /* 0x000fea0003800000 */
[----:B-1----:R-:W-:-:S05]  /*39d0*/  PRMT R10, R15, 0x7632, R10 ;  /* 0x000076320f0a7816 */ /* 0x002fca000000000a */
[----:B------:R-:W-:Y:S01]  /*39e0*/  STG.E.U16 [R20.64], R10 ;  /* 0x0000000a14007986 */ /* 0x000fe2000c101504 */
[----:B------:R-:W-:Y:S05]  /*39f0*/  EXIT ;  /* 0x000000000000794d */ /* 0x000fea0003800000 */
.L_x_4:
[----:B------:R-:W-:-:S00]  /*3a00*/  BRA `(.L_x_4) ;  /* 0xfffffff000007947 */ /* 0x000fc0000383ffff */
[----:B------:R-:W-:-:S00]  /*3a10*/  NOP ;  /* 0x0000000000007918 */ /* 0x000fc00000000000 */
        /* <DEDUP_REMOVED lines=14> */
.L_x_5:


//--------------------- .nv.shared.matmul_kernel  --------------------------
	.section	.nv.shared.matmul_kernel,"aw",@nobits
	.sectionflags	@""
	.align	16
